//
// Generated by NVIDIA NVVM Compiler
//
// Compiler Build ID: CL-36424714
// Cuda compilation tools, release 13.0, V13.0.88
// Based on NVVM 20.0.0
//

.version 9.0
.target sm_100
.address_size 64

	// .globl	fused_elemwise_forward

.visible .entry fused_elemwise_forward(
	.param .u64 .ptr .align 1 fused_elemwise_forward_param_0,
	.param .u64 .ptr .align 1 fused_elemwise_forward_param_1,
	.param .u64 .ptr .align 1 fused_elemwise_forward_param_2,
	.param .u64 .ptr .align 1 fused_elemwise_forward_param_3,
	.param .u64 .ptr .align 1 fused_elemwise_forward_param_4,
	.param .u64 .ptr .align 1 fused_elemwise_forward_param_5,
	.param .u64 .ptr .align 1 fused_elemwise_forward_param_6,
	.param .u64 .ptr .align 1 fused_elemwise_forward_param_7,
	.param .u64 .ptr .align 1 fused_elemwise_forward_param_8,
	.param .u64 .ptr .align 1 fused_elemwise_forward_param_9,
	.param .u32 fused_elemwise_forward_param_10,
	.param .u32 fused_elemwise_forward_param_11,
	.param .f32 fused_elemwise_forward_param_12,
	.param .f32 fused_elemwise_forward_param_13
)
{
	.reg .pred 	%p<14>;
	.reg .b32 	%r<11>;
	.reg .b32 	%f<71>;
	.reg .b64 	%rd<35>;

	ld.param.u64 	%rd2, [fused_elemwise_forward_param_1];
	ld.param.u64 	%rd4, [fused_elemwise_forward_param_4];
	ld.param.u64 	%rd5, [fused_elemwise_forward_param_5];
	ld.param.u64 	%rd8, [fused_elemwise_forward_param_8];
	ld.param.u64 	%rd9, [fused_elemwise_forward_param_9];
	ld.param.u32 	%r3, [fused_elemwise_forward_param_10];
	ld.param.u32 	%r2, [fused_elemwise_forward_param_11];
	ld.param.f32 	%f1, [fused_elemwise_forward_param_12];
	ld.param.f32 	%f2, [fused_elemwise_forward_param_13];
	mov.u32 	%r4, %ctaid.x;
	mov.u32 	%r5, %ntid.x;
	mov.u32 	%r6, %tid.x;
	mad.lo.s32 	%r1, %r4, %r5, %r6;
	mul.lo.s32 	%r7, %r2, %r3;
	setp.ge.s32 	%p1, %r1, %r7;
	@%p1 bra 	$L__BB0_2;
	ld.param.u64 	%rd34, [fused_elemwise_forward_param_7];
	ld.param.u64 	%rd33, [fused_elemwise_forward_param_6];
	ld.param.u64 	%rd32, [fused_elemwise_forward_param_2];
	ld.param.u64 	%rd31, [fused_elemwise_forward_param_0];
	cvta.to.global.u64 	%rd10, %rd31;
	cvta.to.global.u64 	%rd11, %rd2;
	cvta.to.global.u64 	%rd12, %rd32;
	cvta.to.global.u64 	%rd13, %rd4;
	cvta.to.global.u64 	%rd14, %rd5;
	cvta.to.global.u64 	%rd15, %rd33;
	cvta.to.global.u64 	%rd16, %rd9;
	cvta.to.global.u64 	%rd17, %rd34;
	cvta.to.global.u64 	%rd18, %rd8;
	div.s32 	%r8, %r1, %r2;
	mul.lo.s32 	%r9, %r8, %r2;
	sub.s32 	%r10, %r1, %r9;
	mul.wide.s32 	%rd19, %r1, 4;
	add.s64 	%rd20, %rd10, %rd19;
	ld.global.nc.f32 	%f3, [%rd20];
	abs.f32 	%f4, %f3;
	mul.f32 	%f5, %f4, 0f4038AA3B;
	ex2.approx.ftz.f32 	%f6, %f5;
	add.f32 	%f7, %f6, 0f3F800000;
	rcp.approx.ftz.f32 	%f8, %f7;
	fma.rn.f32 	%f9, %f8, 0fC0000000, 0f3F800000;
	setp.ge.f32 	%p2, %f4, 0f41102CB4;
	selp.f32 	%f10, 0f3F800000, %f9, %p2;
	copysign.f32 	%f11, %f3, %f10;
	mul.f32 	%f12, %f3, %f3;
	fma.rn.f32 	%f13, %f12, 0f3C80F082, 0fBD563CAE;
	fma.rn.f32 	%f14, %f13, %f12, 0f3E085941;
	fma.rn.f32 	%f15, %f14, %f12, 0fBEAAA9ED;
	fma.rn.f32 	%f16, %f15, %f12, 0f00000000;
	fma.rn.f32 	%f17, %f16, %f3, %f3;
	setp.ge.f32 	%p3, %f4, 0f3F19999A;
	selp.f32 	%f18, %f11, %f17, %p3;
	add.s64 	%rd21, %rd11, %rd19;
	ld.global.nc.f32 	%f19, [%rd21];
	abs.f32 	%f20, %f19;
	mul.f32 	%f21, %f20, 0f4038AA3B;
	ex2.approx.ftz.f32 	%f22, %f21;
	add.f32 	%f23, %f22, 0f3F800000;
	rcp.approx.ftz.f32 	%f24, %f23;
	fma.rn.f32 	%f25, %f24, 0fC0000000, 0f3F800000;
	setp.ge.f32 	%p4, %f20, 0f41102CB4;
	selp.f32 	%f26, 0f3F800000, %f25, %p4;
	copysign.f32 	%f27, %f19, %f26;
	mul.f32 	%f28, %f19, %f19;
	fma.rn.f32 	%f29, %f28, 0f3C80F082, 0fBD563CAE;
	fma.rn.f32 	%f30, %f29, %f28, 0f3E085941;
	fma.rn.f32 	%f31, %f30, %f28, 0fBEAAA9ED;
	fma.rn.f32 	%f32, %f31, %f28, 0f00000000;
	fma.rn.f32 	%f33, %f32, %f19, %f19;
	setp.ge.f32 	%p5, %f20, 0f3F19999A;
	selp.f32 	%f34, %f27, %f33, %p5;
	mul.f32 	%f35, %f2, %f34;
	setp.gt.f32 	%p6, %f35, %f2;
	selp.f32 	%f36, %f2, %f35, %p6;
	neg.f32 	%f37, %f2;
	setp.lt.f32 	%p7, %f36, %f37;
	selp.f32 	%f38, %f37, %f36, %p7;
	add.s64 	%rd22, %rd12, %rd19;
	ld.global.nc.f32 	%f39, [%rd22];
	mul.wide.s32 	%rd23, %r10, 4;
	add.s64 	%rd24, %rd13, %rd23;
	ld.global.nc.f32 	%f40, [%rd24];
	add.s64 	%rd25, %rd14, %rd19;
	ld.global.nc.f32 	%f41, [%rd25];
	abs.f32 	%f42, %f41;
	mul.f32 	%f43, %f42, 0f4038AA3B;
	ex2.approx.ftz.f32 	%f44, %f43;
	add.f32 	%f45, %f44, 0f3F800000;
	rcp.approx.ftz.f32 	%f46, %f45;
	fma.rn.f32 	%f47, %f46, 0fC0000000, 0f3F800000;
	setp.ge.f32 	%p8, %f42, 0f41102CB4;
	selp.f32 	%f48, 0f3F800000, %f47, %p8;
	copysign.f32 	%f49, %f41, %f48;
	mul.f32 	%f50, %f41, %f41;
	fma.rn.f32 	%f51, %f50, 0f3C80F082, 0fBD563CAE;
	fma.rn.f32 	%f52, %f51, %f50, 0f3E085941;
	fma.rn.f32 	%f53, %f52, %f50, 0fBEAAA9ED;
	fma.rn.f32 	%f54, %f53, %f50, 0f00000000;
	fma.rn.f32 	%f55, %f54, %f41, %f41;
	setp.ge.f32 	%p9, %f42, 0f3F19999A;
	selp.f32 	%f56, %f49, %f55, %p9;
	mul.f32 	%f57, %f1, 0f3F000000;
	mul.f32 	%f58, %f57, %f56;
	setp.gt.f32 	%p10, %f58, 0f3F733333;
	selp.f32 	%f59, 0f3F733333, %f58, %p10;
	setp.lt.f32 	%p11, %f59, 0fBF733333;
	selp.f32 	%f60, 0fBF733333, %f59, %p11;
	mul.f32 	%f61, %f38, %f60;
	mov.f32 	%f62, 0f3F800000;
	sub.f32 	%f63, %f62, %f61;
	mul.f32 	%f64, %f40, %f63;
	setp.gt.f32 	%p12, %f64, 0f3F733333;
	selp.f32 	%f65, 0f3F733333, %f64, %p12;
	setp.lt.f32 	%p13, %f65, 0f00000000;
	selp.f32 	%f66, 0f00000000, %f65, %p13;
	mul.f32 	%f67, %f39, %f66;
	fma.rn.f32 	%f68, %f18, %f60, %f67;
	add.s64 	%rd26, %rd15, %rd19;
	st.global.f32 	[%rd26], %f68;
	mul.wide.s32 	%rd27, %r8, 4;
	add.s64 	%rd28, %rd16, %rd27;
	mul.f32 	%f69, %f68, %f68;
	atom.global.add.f32 	%f70, [%rd28], %f69;
	add.s64 	%rd29, %rd17, %rd19;
	st.global.f32 	[%rd29], %f66;
	add.s64 	%rd30, %rd18, %rd19;
	st.global.f32 	[%rd30], %f38;
$L__BB0_2:
	ret;

}
	// .globl	fused_apply_scale
.visible .entry fused_apply_scale(
	.param .u64 .ptr .align 1 fused_apply_scale_param_0,
	.param .u64 .ptr .align 1 fused_apply_scale_param_1,
	.param .u64 .ptr .align 1 fused_apply_scale_param_2,
	.param .u64 .ptr .align 1 fused_apply_scale_param_3,
	.param .u32 fused_apply_scale_param_4,
	.param .u32 fused_apply_scale_param_5,
	.param .f32 fused_apply_scale_param_6
)
{
	.reg .pred 	%p<3>;
	.reg .b32 	%r<9>;
	.reg .b32 	%f<13>;
	.reg .b64 	%rd<15>;

	ld.param.u64 	%rd1, [fused_apply_scale_param_0];
	ld.param.u64 	%rd2, [fused_apply_scale_param_1];
	ld.param.u64 	%rd3, [fused_apply_scale_param_2];
	ld.param.u64 	%rd4, [fused_apply_scale_param_3];
	ld.param.u32 	%r3, [fused_apply_scale_param_4];
	ld.param.u32 	%r2, [fused_apply_scale_param_5];
	ld.param.f32 	%f1, [fused_apply_scale_param_6];
	mov.u32 	%r4, %ctaid.x;
	mov.u32 	%r5, %ntid.x;
	mov.u32 	%r6, %tid.x;
	mad.lo.s32 	%r1, %r4, %r5, %r6;
	mul.lo.s32 	%r7, %r2, %r3;
	setp.ge.s32 	%p1, %r1, %r7;
	@%p1 bra 	$L__BB1_2;
	cvta.to.global.u64 	%rd5, %rd4;
	cvta.to.global.u64 	%rd6, %rd1;
	cvta.to.global.u64 	%rd7, %rd3;
	cvta.to.global.u64 	%rd8, %rd2;
	div.s32 	%r8, %r1, %r2;
	mul.wide.s32 	%rd9, %r8, 4;
	add.s64 	%rd10, %rd5, %rd9;
	ld.global.nc.f32 	%f2, [%rd10];
	cvt.rn.f32.s32 	%f3, %r2;
	div.rn.f32 	%f4, %f2, %f3;
	add.f32 	%f5, %f4, 0f358637BD;
	sqrt.rn.f32 	%f6, %f5;
	setp.gt.f32 	%p2, %f6, %f1;
	div.rn.f32 	%f7, %f1, %f6;
	selp.f32 	%f8, %f7, 0f3F800000, %p2;
	mul.wide.s32 	%rd11, %r1, 4;
	add.s64 	%rd12, %rd6, %rd11;
	ld.global.f32 	%f9, [%rd12];
	mul.f32 	%f10, %f9, %f8;
	st.global.f32 	[%rd12], %f10;
	add.s64 	%rd13, %rd7, %rd11;
	ld.global.nc.f32 	%f11, [%rd13];
	mul.f32 	%f12, %f11, %f10;
	add.s64 	%rd14, %rd8, %rd11;
	st.global.f32 	[%rd14], %f12;
$L__BB1_2:
	ret;

}
	// .globl	fused_elemwise_backward
.visible .entry fused_elemwise_backward(
	.param .u64 .ptr .align 1 fused_elemwise_backward_param_0,
	.param .u64 .ptr .align 1 fused_elemwise_backward_param_1,
	.param .u64 .ptr .align 1 fused_elemwise_backward_param_2,
	.param .u64 .ptr .align 1 fused_elemwise_backward_param_3,
	.param .u64 .ptr .align 1 fused_elemwise_backward_param_4,
	.param .u64 .ptr .align 1 fused_elemwise_backward_param_5,
	.param .u64 .ptr .align 1 fused_elemwise_backward_param_6,
	.param .u64 .ptr .align 1 fused_elemwise_backward_param_7,
	.param .u64 .ptr .align 1 fused_elemwise_backward_param_8,
	.param .u64 .ptr .align 1 fused_elemwise_backward_param_9,
	.param .u64 .ptr .align 1 fused_elemwise_backward_param_10,
	.param .u64 .ptr .align 1 fused_elemwise_backward_param_11,
	.param .u64 .ptr .align 1 fused_elemwise_backward_param_12,
	.param .u64 .ptr .align 1 fused_elemwise_backward_param_13,
	.param .u64 .ptr .align 1 fused_elemwise_backward_param_14,
	.param .u32 fused_elemwise_backward_param_15,
	.param .u32 fused_elemwise_backward_param_16,
	.param .f32 fused_elemwise_backward_param_17,
	.param .f32 fused_elemwise_backward_param_18,
	.param .f32 fused_elemwise_backward_param_19
)
{
	.reg .pred 	%p<8>;
	.reg .b32 	%r<8>;
	.reg .b32 	%f<44>;
	.reg .b64 	%rd<30>;

	ld.param.u64 	%rd2, [fused_elemwise_backward_param_1];
	ld.param.u64 	%rd4, [fused_elemwise_backward_param_3];
	ld.param.u64 	%rd5, [fused_elemwise_backward_param_4];
	ld.param.u64 	%rd8, [fused_elemwise_backward_param_14];
	ld.param.u32 	%r2, [fused_elemwise_backward_param_15];
	ld.param.u32 	%r3, [fused_elemwise_backward_param_16];
	ld.param.f32 	%f1, [fused_elemwise_backward_param_18];
	mov.u32 	%r4, %ctaid.x;
	mov.u32 	%r5, %ntid.x;
	mov.u32 	%r6, %tid.x;
	mad.lo.s32 	%r1, %r4, %r5, %r6;
	mul.lo.s32 	%r7, %r3, %r2;
	setp.ge.s32 	%p1, %r1, %r7;
	@%p1 bra 	$L__BB2_2;
	ld.param.u64 	%rd29, [fused_elemwise_backward_param_13];
	ld.param.u64 	%rd28, [fused_elemwise_backward_param_12];
	ld.param.u64 	%rd27, [fused_elemwise_backward_param_2];
	ld.param.u64 	%rd26, [fused_elemwise_backward_param_0];
	cvta.to.global.u64 	%rd9, %rd4;
	cvta.to.global.u64 	%rd10, %rd26;
	cvta.to.global.u64 	%rd11, %rd2;
	cvta.to.global.u64 	%rd12, %rd28;
	cvta.to.global.u64 	%rd13, %rd5;
	cvta.to.global.u64 	%rd14, %rd29;
	cvta.to.global.u64 	%rd15, %rd27;
	cvta.to.global.u64 	%rd16, %rd8;
	mul.wide.s32 	%rd17, %r1, 4;
	add.s64 	%rd18, %rd9, %rd17;
	ld.global.nc.f32 	%f2, [%rd18];
	abs.f32 	%f3, %f2;
	mul.f32 	%f4, %f3, 0f4038AA3B;
	ex2.approx.ftz.f32 	%f5, %f4;
	add.f32 	%f6, %f5, 0f3F800000;
	rcp.approx.ftz.f32 	%f7, %f6;
	fma.rn.f32 	%f8, %f7, 0fC0000000, 0f3F800000;
	setp.ge.f32 	%p2, %f3, 0f41102CB4;
	selp.f32 	%f9, 0f3F800000, %f8, %p2;
	copysign.f32 	%f10, %f2, %f9;
	mul.f32 	%f11, %f2, %f2;
	fma.rn.f32 	%f12, %f11, 0f3C80F082, 0fBD563CAE;
	fma.rn.f32 	%f13, %f12, %f11, 0f3E085941;
	fma.rn.f32 	%f14, %f13, %f11, 0fBEAAA9ED;
	fma.rn.f32 	%f15, %f14, %f11, 0f00000000;
	fma.rn.f32 	%f16, %f15, %f2, %f2;
	setp.ge.f32 	%p3, %f3, 0f3F19999A;
	selp.f32 	%f17, %f10, %f16, %p3;
	mul.f32 	%f18, %f1, %f17;
	setp.gt.f32 	%p4, %f18, %f1;
	selp.f32 	%f19, %f1, %f18, %p4;
	neg.f32 	%f20, %f1;
	setp.lt.f32 	%p5, %f19, %f20;
	selp.f32 	%f21, %f20, %f19, %p5;
	add.s64 	%rd19, %rd10, %rd17;
	ld.global.nc.f32 	%f22, [%rd19];
	add.s64 	%rd20, %rd11, %rd17;
	ld.global.nc.f32 	%f23, [%rd20];
	fma.rn.f32 	%f24, %f22, %f21, %f23;
	add.s64 	%rd21, %rd12, %rd17;
	st.global.f32 	[%rd21], %f24;
	add.s64 	%rd22, %rd13, %rd17;
	ld.global.nc.f32 	%f25, [%rd22];
	mul.f32 	%f26, %f25, %f24;
	add.s64 	%rd23, %rd14, %rd17;
	st.global.f32 	[%rd23], %f26;
	add.s64 	%rd24, %rd15, %rd17;
	ld.global.nc.f32 	%f27, [%rd24];
	abs.f32 	%f28, %f27;
	mul.f32 	%f29, %f28, 0f4038AA3B;
	ex2.approx.ftz.f32 	%f30, %f29;
	add.f32 	%f31, %f30, 0f3F800000;
	rcp.approx.ftz.f32 	%f32, %f31;
	fma.rn.f32 	%f33, %f32, 0fC0000000, 0f3F800000;
	setp.ge.f32 	%p6, %f28, 0f41102CB4;
	selp.f32 	%f34, 0f3F800000, %f33, %p6;
	copysign.f32 	%f35, %f27, %f34;
	mul.f32 	%f36, %f27, %f27;
	fma.rn.f32 	%f37, %f36, 0f3C80F082, 0fBD563CAE;
	fma.rn.f32 	%f38, %f37, %f36, 0f3E085941;
	fma.rn.f32 	%f39, %f38, %f36, 0fBEAAA9ED;
	fma.rn.f32 	%f40, %f39, %f36, 0f00000000;
	fma.rn.f32 	%f41, %f40, %f27, %f27;
	setp.ge.f32 	%p7, %f28, 0f3F19999A;
	selp.f32 	%f42, %f35, %f41, %p7;
	mul.f32 	%f43, %f24, %f42;
	add.s64 	%rd25, %rd16, %rd17;
	st.global.f32 	[%rd25], %f43;
$L__BB2_2:
	ret;

}


// ===== COMPILED SASS (sm_100) =====

	.target	sm_100

	.elftype	@"ET_EXEC"


//--------------------- .note.nv.tkinfo           --------------------------
	.section	.note.nv.tkinfo,"",@"SHT_NOTE"
	.sectionflags	@"SHF_NOTE_NV_TKINFO"
	.tkinfo
        /*0018*/ 	.word	0x00000002
        /*0030*/ 	.string	""
        /*0030*/ 	.string	"ptxas"
        /*0030*/ 	.string	"Cuda compilation tools, release 13.0, V13.0.88"
        /*0030*/ 	.string	"Build cuda_13.0.r13.0/compiler.36424714_0"
        /*0030*/ 	.string	"-arch sm_100 -m 64 "



//--------------------- .note.nv.cuinfo           --------------------------
	.section	.note.nv.cuinfo,"",@"SHT_NOTE"
	.sectionflags	@"SHF_NOTE_NV_CUINFO"
        /*0018*/ 	.short	0x0002
        /*001a*/ 	.short	0x0064
        /*001c*/ 	.short	0x0082
	.zero		2


//--------------------- .nv.info                  --------------------------
	.section	.nv.info,"",@"SHT_CUDA_INFO"
	.align	4


	//----- nvinfo : EIATTR_REGCOUNT
	.align		4
        /*0000*/ 	.byte	0x04, 0x2f
        /*0002*/ 	.short	(.L_1 - .L_0)
	.align		4
.L_0:
        /*0004*/ 	.word	index@(fused_elemwise_forward)
        /*0008*/ 	.word	0x00000017


	//----- nvinfo : EIATTR_FRAME_SIZE
	.align		4
.L_1:
        /*000c*/ 	.byte	0x04, 0x11
        /*000e*/ 	.short	(.L_3 - .L_2)
	.align		4
.L_2:
        /*0010*/ 	.word	index@(fused_elemwise_forward)
        /*0014*/ 	.word	0x00000000


	//----- nvinfo : EIATTR_REGCOUNT
	.align		4
.L_3:
        /*0018*/ 	.byte	0x04, 0x2f
        /*001a*/ 	.short	(.L_5 - .L_4)
	.align		4
.L_4:
        /*001c*/ 	.word	index@(fused_apply_scale)
        /*0020*/ 	.word	0x0000000f


	//----- nvinfo : EIATTR_FRAME_SIZE
	.align		4
.L_5:
        /*0024*/ 	.byte	0x04, 0x11
        /*0026*/ 	.short	(.L_7 - .L_6)
	.align		4
.L_6:
        /*0028*/ 	.word	index@($__internal_1_$__cuda_sm3x_div_rn_noftz_f32_slowpath)
        /*002c*/ 	.word	0x00000000


	//----- nvinfo : EIATTR_FRAME_SIZE
	.align		4
.L_7:
        /*0030*/ 	.byte	0x04, 0x11
        /*0032*/ 	.short	(.L_9 - .L_8)
	.align		4
.L_8:
        /*0034*/ 	.word	index@($__internal_0_$__cuda_sm20_sqrt_rn_f32_slowpath)
        /*0038*/ 	.word	0x00000000


	//----- nvinfo : EIATTR_FRAME_SIZE
	.align		4
.L_9:
        /*003c*/ 	.byte	0x04, 0x11
        /*003e*/ 	.short	(.L_11 - .L_10)
	.align		4
.L_10:
        /*0040*/ 	.word	index@(fused_apply_scale)
        /*0044*/ 	.word	0x00000000


	//----- nvinfo : EIATTR_REGCOUNT
	.align		4
.L_11:
        /*0048*/ 	.byte	0x04, 0x2f
        /*004a*/ 	.short	(.L_13 - .L_12)
	.align		4
.L_12:
        /*004c*/ 	.word	index@(fused_elemwise_backward)
        /*0050*/ 	.word	0x00000016


	//----- nvinfo : EIATTR_FRAME_SIZE
	.align		4
.L_13:
        /*0054*/ 	.byte	0x04, 0x11
        /*0056*/ 	.short	(.L_15 - .L_14)
	.align		4
.L_14:
        /*0058*/ 	.word	index@(fused_elemwise_backward)
        /*005c*/ 	.word	0x00000000


	//----- nvinfo : EIATTR_MIN_STACK_SIZE
	.align		4
.L_15:
        /*0060*/ 	.byte	0x04, 0x12
        /*0062*/ 	.short	(.L_17 - .L_16)
	.align		4
.L_16:
        /*0064*/ 	.word	index@(fused_elemwise_backward)
        /*0068*/ 	.word	0x00000000


	//----- nvinfo : EIATTR_MIN_STACK_SIZE
	.align		4
.L_17:
        /*006c*/ 	.byte	0x04, 0x12
        /*006e*/ 	.short	(.L_19 - .L_18)
	.align		4
.L_18:
        /*0070*/ 	.word	index@(fused_apply_scale)
        /*0074*/ 	.word	0x00000000


	//----- nvinfo : EIATTR_MIN_STACK_SIZE
	.align		4
.L_19:
        /*0078*/ 	.byte	0x04, 0x12
        /*007a*/ 	.short	(.L_21 - .L_20)
	.align		4
.L_20:
        /*007c*/ 	.word	index@(fused_elemwise_forward)
        /*0080*/ 	.word	0x00000000
.L_21:


//--------------------- .nv.compat                --------------------------
	.section	.nv.compat,"",@"SHT_CUDA_COMPAT_INFO"
	.align	4
        /*0000*/ 	.byte	0x02, 0x09, 0x00, 0x00, 0x02, 0x02, 0x01, 0x00, 0x02, 0x05, 0x05, 0x00, 0x03, 0x07, 0x01, 0x01
        /*0010*/ 	.byte	0x02, 0x03, 0x00, 0x00, 0x02, 0x06, 0x01, 0x00, 0x04, 0x0b, 0x08, 0x00, 0x01, 0x00, 0x00, 0x00
        /*0020*/ 	.byte	0x00, 0x00, 0x00, 0x00


//--------------------- .nv.info.fused_elemwise_backward --------------------------
	.section	.nv.info.fused_elemwise_backward,"",@"SHT_CUDA_INFO"
	.sectionflags	@""
	.align	4


	//----- nvinfo : EIATTR_CUDA_API_VERSION
	.align		4
        /*0000*/ 	.byte	0x04, 0x37
        /*0002*/ 	.short	(.L_23 - .L_22)
.L_22:
        /*0004*/ 	.word	0x00000082


	//----- nvinfo : EIATTR_KPARAM_INFO
	.align		4
.L_23:
        /*0008*/ 	.byte	0x04, 0x17
        /*000a*/ 	.short	(.L_25 - .L_24)
.L_24:
        /*000c*/ 	.word	0x00000000
        /*0010*/ 	.short	0x0013
        /*0012*/ 	.short	0x0088
        /*0014*/ 	.byte	0x00, 0xf0, 0x11, 0x00


	//----- nvinfo : EIATTR_KPARAM_INFO
	.align		4
.L_25:
        /*0018*/ 	.byte	0x04, 0x17
        /*001a*/ 	.short	(.L_27 - .L_26)
.L_26:
        /*001c*/ 	.word	0x00000000
        /*0020*/ 	.short	0x0012
        /*0022*/ 	.short	0x0084
        /*0024*/ 	.byte	0x00, 0xf0, 0x11, 0x00


	//----- nvinfo : EIATTR_KPARAM_INFO
	.align		4
.L_27:
        /*0028*/ 	.byte	0x04, 0x17
        /*002a*/ 	.short	(.L_29 - .L_28)
.L_28:
        /*002c*/ 	.word	0x00000000
        /*0030*/ 	.short	0x0011
        /*0032*/ 	.short	0x0080
        /*0034*/ 	.byte	0x00, 0xf0, 0x11, 0x00


	//----- nvinfo : EIATTR_KPARAM_INFO
	.align		4
.L_29:
        /*0038*/ 	.byte	0x04, 0x17
        /*003a*/ 	.short	(.L_31 - .L_30)
.L_30:
        /*003c*/ 	.word	0x00000000
        /*0040*/ 	.short	0x0010
        /*0042*/ 	.short	0x007c
        /*0044*/ 	.byte	0x00, 0xf0, 0x11, 0x00


	//----- nvinfo : EIATTR_KPARAM_INFO
	.align		4
.L_31:
        /*0048*/ 	.byte	0x04, 0x17
        /*004a*/ 	.short	(.L_33 - .L_32)
.L_32:
        /*004c*/ 	.word	0x00000000
        /*0050*/ 	.short	0x000f
        /*0052*/ 	.short	0x0078
        /*0054*/ 	.byte	0x00, 0xf0, 0x11, 0x00


	//----- nvinfo : EIATTR_KPARAM_INFO
	.align		4
.L_33:
        /*0058*/ 	.byte	0x04, 0x17
        /*005a*/ 	.short	(.L_35 - .L_34)
.L_34:
        /*005c*/ 	.word	0x00000000
        /*0060*/ 	.short	0x000e
        /*0062*/ 	.short	0x0070
        /*0064*/ 	.byte	0x00, 0xf5, 0x21, 0x00


	//----- nvinfo : EIATTR_KPARAM_INFO
	.align		4
.L_35:
        /*0068*/ 	.byte	0x04, 0x17
        /*006a*/ 	.short	(.L_37 - .L_36)
.L_36:
        /*006c*/ 	.word	0x00000000
        /*0070*/ 	.short	0x000d
        /*0072*/ 	.short	0x0068
        /*0074*/ 	.byte	0x00, 0xf5, 0x21, 0x00


	//----- nvinfo : EIATTR_KPARAM_INFO
	.align		4
.L_37:
        /*0078*/ 	.byte	0x04, 0x17
        /*007a*/ 	.short	(.L_39 - .L_38)
.L_38:
        /*007c*/ 	.word	0x00000000
        /*0080*/ 	.short	0x000c
        /*0082*/ 	.short	0x0060
        /*0084*/ 	.byte	0x00, 0xf5, 0x21, 0x00


	//----- nvinfo : EIATTR_KPARAM_INFO
	.align		4
.L_39:
        /*0088*/ 	.byte	0x04, 0x17
        /*008a*/ 	.short	(.L_41 - .L_40)
.L_40:
        /*008c*/ 	.word	0x00000000
        /*0090*/ 	.short	0x000b
        /*0092*/ 	.short	0x0058
        /*0094*/ 	.byte	0x00, 0xf5, 0x21, 0x00


	//----- nvinfo : EIATTR_KPARAM_INFO
	.align		4
.L_41:
        /*0098*/ 	.byte	0x04, 0x17
        /*009a*/ 	.short	(.L_43 - .L_42)
.L_42:
        /*009c*/ 	.word	0x00000000
        /*00a0*/ 	.short	0x000a
        /*00a2*/ 	.short	0x0050
        /*00a4*/ 	.byte	0x00, 0xf5, 0x21, 0x00


	//----- nvinfo : EIATTR_KPARAM_INFO
	.align		4
.L_43:
        /*00a8*/ 	.byte	0x04, 0x17
        /*00aa*/ 	.short	(.L_45 - .L_44)
.L_44:
        /*00ac*/ 	.word	0x00000000
        /*00b0*/ 	.short	0x0009
        /*00b2*/ 	.short	0x0048
        /*00b4*/ 	.byte	0x00, 0xf5, 0x21, 0x00


	//----- nvinfo : EIATTR_KPARAM_INFO
	.align		4
.L_45:
        /*00b8*/ 	.byte	0x04, 0x17
        /*00ba*/ 	.short	(.L_47 - .L_46)
.L_46:
        /*00bc*/ 	.word	0x00000000
        /*00c0*/ 	.short	0x0008
        /*00c2*/ 	.short	0x0040
        /*00c4*/ 	.byte	0x00, 0xf5, 0x21, 0x00


	//----- nvinfo : EIATTR_KPARAM_INFO
	.align		4
.L_47:
        /*00c8*/ 	.byte	0x04, 0x17
        /*00ca*/ 	.short	(.L_49 - .L_48)
.L_48:
        /*00cc*/ 	.word	0x00000000
        /*00d0*/ 	.short	0x0007
        /*00d2*/ 	.short	0x0038
        /*00d4*/ 	.byte	0x00, 0xf5, 0x21, 0x00


	//----- nvinfo : EIATTR_KPARAM_INFO
	.align		4
.L_49:
        /*00d8*/ 	.byte	0x04, 0x17
        /*00da*/ 	.short	(.L_51 - .L_50)
.L_50:
        /*00dc*/ 	.word	0x00000000
        /*00e0*/ 	.short	0x0006
        /*00e2*/ 	.short	0x0030
        /*00e4*/ 	.byte	0x00, 0xf5, 0x21, 0x00


	//----- nvinfo : EIATTR_KPARAM_INFO
	.align		4
.L_51:
        /*00e8*/ 	.byte	0x04, 0x17
        /*00ea*/ 	.short	(.L_53 - .L_52)
.L_52:
        /*00ec*/ 	.word	0x00000000
        /*00f0*/ 	.short	0x0005
        /*00f2*/ 	.short	0x0028
        /*00f4*/ 	.byte	0x00, 0xf5, 0x21, 0x00


	//----- nvinfo : EIATTR_KPARAM_INFO
	.align		4
.L_53:
        /*00f8*/ 	.byte	0x04, 0x17
        /*00fa*/ 	.short	(.L_55 - .L_54)
.L_54:
        /*00fc*/ 	.word	0x00000000
        /*0100*/ 	.short	0x0004
        /*0102*/ 	.short	0x0020
        /*0104*/ 	.byte	0x00, 0xf5, 0x21, 0x00


	//----- nvinfo : EIATTR_KPARAM_INFO
	.align		4
.L_55:
        /*0108*/ 	.byte	0x04, 0x17
        /*010a*/ 	.short	(.L_57 - .L_56)
.L_56:
        /*010c*/ 	.word	0x00000000
        /*0110*/ 	.short	0x0003
        /*0112*/ 	.short	0x0018
        /*0114*/ 	.byte	0x00, 0xf5, 0x21, 0x00


	//----- nvinfo : EIATTR_KPARAM_INFO
	.align		4
.L_57:
        /*0118*/ 	.byte	0x04, 0x17
        /*011a*/ 	.short	(.L_59 - .L_58)
.L_58:
        /*011c*/ 	.word	0x00000000
        /*0120*/ 	.short	0x0002
        /*0122*/ 	.short	0x0010
        /*0124*/ 	.byte	0x00, 0xf5, 0x21, 0x00


	//----- nvinfo : EIATTR_KPARAM_INFO
	.align		4
.L_59:
        /*0128*/ 	.byte	0x04, 0x17
        /*012a*/ 	.short	(.L_61 - .L_60)
.L_60:
        /*012c*/ 	.word	0x00000000
        /*0130*/ 	.short	0x0001
        /*0132*/ 	.short	0x0008
        /*0134*/ 	.byte	0x00, 0xf5, 0x21, 0x00


	//----- nvinfo : EIATTR_KPARAM_INFO
	.align		4
.L_61:
        /*0138*/ 	.byte	0x04, 0x17
        /*013a*/ 	.short	(.L_63 - .L_62)
.L_62:
        /*013c*/ 	.word	0x00000000
        /*0140*/ 	.short	0x0000
        /*0142*/ 	.short	0x0000
        /*0144*/ 	.byte	0x00, 0xf5, 0x21, 0x00


	//----- nvinfo : EIATTR_SPARSE_MMA_MASK
	.align		4
.L_63:
        /*0148*/ 	.byte	0x03, 0x50
        /*014a*/ 	.short	0x0000


	//----- nvinfo : EIATTR_MAXREG_COUNT
	.align		4
        /*014c*/ 	.byte	0x03, 0x1b
        /*014e*/ 	.short	0x00ff


	//----- nvinfo : EIATTR_MERCURY_ISA_VERSION
	.align		4
        /*0150*/ 	.byte	0x03, 0x5f
        /*0152*/ 	.short	0x0101


	//----- nvinfo : EIATTR_VRC_CTA_INIT_COUNT
	.align		4
        /*0154*/ 	.byte	0x02, 0x4a
	.zero		1
	.zero		1


	//----- nvinfo : EIATTR_EXIT_INSTR_OFFSETS
	.align		4
        /*0158*/ 	.byte	0x04, 0x1c
        /*015a*/ 	.short	(.L_65 - .L_64)


	//   ....[0]....
.L_64:
        /*015c*/ 	.word	0x00000080


	//   ....[1]....
        /*0160*/ 	.word	0x000004b0


	//----- nvinfo : EIATTR_CBANK_PARAM_SIZE
	.align		4
.L_65:
        /*0164*/ 	.byte	0x03, 0x19
        /*0166*/ 	.short	0x008c


	//----- nvinfo : EIATTR_PARAM_CBANK
	.align		4
        /*0168*/ 	.byte	0x04, 0x0a
        /*016a*/ 	.short	(.L_67 - .L_66)
	.align		4
.L_66:
        /*016c*/ 	.word	index@(.nv.constant0.fused_elemwise_backward)
        /*0170*/ 	.short	0x0380
        /*0172*/ 	.short	0x008c


	//----- nvinfo : EIATTR_SW_WAR
	.align		4
.L_67:
        /*0174*/ 	.byte	0x04, 0x36
        /*0176*/ 	.short	(.L_69 - .L_68)
.L_68:
        /*0178*/ 	.word	0x00000008
.L_69:


//--------------------- .nv.info.fused_apply_scale --------------------------
	.section	.nv.info.fused_apply_scale,"",@"SHT_CUDA_INFO"
	.sectionflags	@""
	.align	4


	//----- nvinfo : EIATTR_CUDA_API_VERSION
	.align		4
        /*0000*/ 	.byte	0x04, 0x37
        /*0002*/ 	.short	(.L_71 - .L_70)
.L_70:
        /*0004*/ 	.word	0x00000082


	//----- nvinfo : EIATTR_KPARAM_INFO
	.align		4
.L_71:
        /*0008*/ 	.byte	0x04, 0x17
        /*000a*/ 	.short	(.L_73 - .L_72)
.L_72:
        /*000c*/ 	.word	0x00000000
        /*0010*/ 	.short	0x0006
        /*0012*/ 	.short	0x0028
        /*0014*/ 	.byte	0x00, 0xf0, 0x11, 0x00


	//----- nvinfo : EIATTR_KPARAM_INFO
	.align		4
.L_73:
        /*0018*/ 	.byte	0x04, 0x17
        /*001a*/ 	.short	(.L_75 - .L_74)
.L_74:
        /*001c*/ 	.word	0x00000000
        /*0020*/ 	.short	0x0005
        /*0022*/ 	.short	0x0024
        /*0024*/ 	.byte	0x00, 0xf0, 0x11, 0x00


	//----- nvinfo : EIATTR_KPARAM_INFO
	.align		4
.L_75:
        /*0028*/ 	.byte	0x04, 0x17
        /*002a*/ 	.short	(.L_77 - .L_76)
.L_76:
        /*002c*/ 	.word	0x00000000
        /*0030*/ 	.short	0x0004
        /*0032*/ 	.short	0x0020
        /*0034*/ 	.byte	0x00, 0xf0, 0x11, 0x00


	//----- nvinfo : EIATTR_KPARAM_INFO
	.align		4
.L_77:
        /*0038*/ 	.byte	0x04, 0x17
        /*003a*/ 	.short	(.L_79 - .L_78)
.L_78:
        /*003c*/ 	.word	0x00000000
        /*0040*/ 	.short	0x0003
        /*0042*/ 	.short	0x0018
        /*0044*/ 	.byte	0x00, 0xf5, 0x21, 0x00


	//----- nvinfo : EIATTR_KPARAM_INFO
	.align		4
.L_79:
        /*0048*/ 	.byte	0x04, 0x17
        /*004a*/ 	.short	(.L_81 - .L_80)
.L_80:
        /*004c*/ 	.word	0x00000000
        /*0050*/ 	.short	0x0002
        /*0052*/ 	.short	0x0010
        /*0054*/ 	.byte	0x00, 0xf5, 0x21, 0x00


	//----- nvinfo : EIATTR_KPARAM_INFO
	.align		4
.L_81:
        /*0058*/ 	.byte	0x04, 0x17
        /*005a*/ 	.short	(.L_83 - .L_82)
.L_82:
        /*005c*/ 	.word	0x00000000
        /*0060*/ 	.short	0x0001
        /*0062*/ 	.short	0x0008
        /*0064*/ 	.byte	0x00, 0xf5, 0x21, 0x00


	//----- nvinfo : EIATTR_KPARAM_INFO
	.align		4
.L_83:
        /*0068*/ 	.byte	0x04, 0x17
        /*006a*/ 	.short	(.L_85 - .L_84)
.L_84:
        /*006c*/ 	.word	0x00000000
        /*0070*/ 	.short	0x0000
        /*0072*/ 	.short	0x0000
        /*0074*/ 	.byte	0x00, 0xf5, 0x21, 0x00


	//----- nvinfo : EIATTR_SPARSE_MMA_MASK
	.align		4
.L_85:
        /*0078*/ 	.byte	0x03, 0x50
        /*007a*/ 	.short	0x0000


	//----- nvinfo : EIATTR_MAXREG_COUNT
	.align		4
        /*007c*/ 	.byte	0x03, 0x1b
        /*007e*/ 	.short	0x00ff


	//----- nvinfo : EIATTR_MERCURY_ISA_VERSION
	.align		4
        /*0080*/ 	.byte	0x03, 0x5f
        /*0082*/ 	.short	0x0101


	//----- nvinfo : EIATTR_VRC_CTA_INIT_COUNT
	.align		4
        /*0084*/ 	.byte	0x02, 0x4a
	.zero		1
	.zero		1


	//----- nvinfo : EIATTR_EXIT_INSTR_OFFSETS
	.align		4
        /*0088*/ 	.byte	0x04, 0x1c
        /*008a*/ 	.short	(.L_87 - .L_86)


	//   ....[0]....
.L_86:
        /*008c*/ 	.word	0x00000080


	//   ....[1]....
        /*0090*/ 	.word	0x000005e0


	//----- nvinfo : EIATTR_CRS_STACK_SIZE
	.align		4
.L_87:
        /*0094*/ 	.byte	0x04, 0x1e
        /*0096*/ 	.short	(.L_89 - .L_88)
.L_88:
        /*0098*/ 	.word	0x00000000


	//----- nvinfo : EIATTR_CBANK_PARAM_SIZE
	.align		4
.L_89:
        /*009c*/ 	.byte	0x03, 0x19
        /*009e*/ 	.short	0x002c


	//----- nvinfo : EIATTR_PARAM_CBANK
	.align		4
        /*00a0*/ 	.byte	0x04, 0x0a
        /*00a2*/ 	.short	(.L_91 - .L_90)
	.align		4
.L_90:
        /*00a4*/ 	.word	index@(.nv.constant0.fused_apply_scale)
        /*00a8*/ 	.short	0x0380
        /*00aa*/ 	.short	0x002c


	//----- nvinfo : EIATTR_SW_WAR
	.align		4
.L_91:
        /*00ac*/ 	.byte	0x04, 0x36
        /*00ae*/ 	.short	(.L_93 - .L_92)
.L_92:
        /*00b0*/ 	.word	0x00000008
.L_93:


//--------------------- .nv.info.fused_elemwise_forward --------------------------
	.section	.nv.info.fused_elemwise_forward,"",@"SHT_CUDA_INFO"
	.sectionflags	@""
	.align	4


	//----- nvinfo : EIATTR_CUDA_API_VERSION
	.align		4
        /*0000*/ 	.byte	0x04, 0x37
        /*0002*/ 	.short	(.L_95 - .L_94)
.L_94:
        /*0004*/ 	.word	0x00000082


	//----- nvinfo : EIATTR_KPARAM_INFO
	.align		4
.L_95:
        /*0008*/ 	.byte	0x04, 0x17
        /*000a*/ 	.short	(.L_97 - .L_96)
.L_96:
        /*000c*/ 	.word	0x00000000
        /*0010*/ 	.short	0x000d
        /*0012*/ 	.short	0x005c
        /*0014*/ 	.byte	0x00, 0xf0, 0x11, 0x00


	//----- nvinfo : EIATTR_KPARAM_INFO
	.align		4
.L_97:
        /*0018*/ 	.byte	0x04, 0x17
        /*001a*/ 	.short	(.L_99 - .L_98)
.L_98:
        /*001c*/ 	.word	0x00000000
        /*0020*/ 	.short	0x000c
        /*0022*/ 	.short	0x0058
        /*0024*/ 	.byte	0x00, 0xf0, 0x11, 0x00


	//----- nvinfo : EIATTR_KPARAM_INFO
	.align		4
.L_99:
        /*0028*/ 	.byte	0x04, 0x17
        /*002a*/ 	.short	(.L_101 - .L_100)
.L_100:
        /*002c*/ 	.word	0x00000000
        /*0030*/ 	.short	0x000b
        /*0032*/ 	.short	0x0054
        /*0034*/ 	.byte	0x00, 0xf0, 0x11, 0x00


	//----- nvinfo : EIATTR_KPARAM_INFO
	.align		4
.L_101:
        /*0038*/ 	.byte	0x04, 0x17
        /*003a*/ 	.short	(.L_103 - .L_102)
.L_102:
        /*003c*/ 	.word	0x00000000
        /*0040*/ 	.short	0x000a
        /*0042*/ 	.short	0x0050
        /*0044*/ 	.byte	0x00, 0xf0, 0x11, 0x00


	//----- nvinfo : EIATTR_KPARAM_INFO
	.align		4
.L_103:
        /*0048*/ 	.byte	0x04, 0x17
        /*004a*/ 	.short	(.L_105 - .L_104)
.L_104:
        /*004c*/ 	.word	0x00000000
        /*0050*/ 	.short	0x0009
        /*0052*/ 	.short	0x0048
        /*0054*/ 	.byte	0x00, 0xf5, 0x21, 0x00


	//----- nvinfo : EIATTR_KPARAM_INFO
	.align		4
.L_105:
        /*0058*/ 	.byte	0x04, 0x17
        /*005a*/ 	.short	(.L_107 - .L_106)
.L_106:
        /*005c*/ 	.word	0x00000000
        /*0060*/ 	.short	0x0008
        /*0062*/ 	.short	0x0040
        /*0064*/ 	.byte	0x00, 0xf5, 0x21, 0x00


	//----- nvinfo : EIATTR_KPARAM_INFO
	.align		4
.L_107:
        /*0068*/ 	.byte	0x04, 0x17
        /*006a*/ 	.short	(.L_109 - .L_108)
.L_108:
        /*006c*/ 	.word	0x00000000
        /*0070*/ 	.short	0x0007
        /*0072*/ 	.short	0x0038
        /*0074*/ 	.byte	0x00, 0xf5, 0x21, 0x00


	//----- nvinfo : EIATTR_KPARAM_INFO
	.align		4
.L_109:
        /*0078*/ 	.byte	0x04, 0x17
        /*007a*/ 	.short	(.L_111 - .L_110)
.L_110:
        /*007c*/ 	.word	0x00000000
        /*0080*/ 	.short	0x0006
        /*0082*/ 	.short	0x0030
        /*0084*/ 	.byte	0x00, 0xf5, 0x21, 0x00


	//----- nvinfo : EIATTR_KPARAM_INFO
	.align		4
.L_111:
        /*0088*/ 	.byte	0x04, 0x17
        /*008a*/ 	.short	(.L_113 - .L_112)
.L_112:
        /*008c*/ 	.word	0x00000000
        /*0090*/ 	.short	0x0005
        /*0092*/ 	.short	0x0028
        /*0094*/ 	.byte	0x00, 0xf5, 0x21, 0x00


	//----- nvinfo : EIATTR_KPARAM_INFO
	.align		4
.L_113:
        /*0098*/ 	.byte	0x04, 0x17
        /*009a*/ 	.short	(.L_115 - .L_114)
.L_114:
        /*009c*/ 	.word	0x00000000
        /*00a0*/ 	.short	0x0004
        /*00a2*/ 	.short	0x0020
        /*00a4*/ 	.byte	0x00, 0xf5, 0x21, 0x00


	//----- nvinfo : EIATTR_KPARAM_INFO
	.align		4
.L_115:
        /*00a8*/ 	.byte	0x04, 0x17
        /*00aa*/ 	.short	(.L_117 - .L_116)
.L_116:
        /*00ac*/ 	.word	0x00000000
        /*00b0*/ 	.short	0x0003
        /*00b2*/ 	.short	0x0018
        /*00b4*/ 	.byte	0x00, 0xf5, 0x21, 0x00


	//----- nvinfo : EIATTR_KPARAM_INFO
	.align		4
.L_117:
        /*00b8*/ 	.byte	0x04, 0x17
        /*00ba*/ 	.short	(.L_119 - .L_118)
.L_118:
        /*00bc*/ 	.word	0x00000000
        /*00c0*/ 	.short	0x0002
        /*00c2*/ 	.short	0x0010
        /*00c4*/ 	.byte	0x00, 0xf5, 0x21, 0x00


	//----- nvinfo : EIATTR_KPARAM_INFO
	.align		4
.L_119:
        /*00c8*/ 	.byte	0x04, 0x17
        /*00ca*/ 	.short	(.L_121 - .L_120)
.L_120:
        /*00cc*/ 	.word	0x00000000
        /*00d0*/ 	.short	0x0001
        /*00d2*/ 	.short	0x0008
        /*00d4*/ 	.byte	0x00, 0xf5, 0x21, 0x00


	//----- nvinfo : EIATTR_KPARAM_INFO
	.align		4
.L_121:
        /*00d8*/ 	.byte	0x04, 0x17
        /*00da*/ 	.short	(.L_123 - .L_122)
.L_122:
        /*00dc*/ 	.word	0x00000000
        /*00e0*/ 	.short	0x0000
        /*00e2*/ 	.short	0x0000
        /*00e4*/ 	.byte	0x00, 0xf5, 0x21, 0x00


	//----- nvinfo : EIATTR_SPARSE_MMA_MASK
	.align		4
.L_123:
        /*00e8*/ 	.byte	0x03, 0x50
        /*00ea*/ 	.short	0x0000


	//----- nvinfo : EIATTR_MAXREG_COUNT
	.align		4
        /*00ec*/ 	.byte	0x03, 0x1b
        /*00ee*/ 	.short	0x00ff


	//----- nvinfo : EIATTR_MERCURY_ISA_VERSION
	.align		4
        /*00f0*/ 	.byte	0x03, 0x5f
        /*00f2*/ 	.short	0x0101


	//----- nvinfo : EIATTR_VRC_CTA_INIT_COUNT
	.align		4
        /*00f4*/ 	.byte	0x02, 0x4a
	.zero		1
	.zero		1


	//----- nvinfo : EIATTR_EXIT_INSTR_OFFSETS
	.align		4
        /*00f8*/ 	.byte	0x04, 0x1c
        /*00fa*/ 	.short	(.L_125 - .L_124)


	//   ....[0]....
.L_124:
        /*00fc*/ 	.word	0x00000080


	//   ....[1]....
        /*0100*/ 	.word	0x000007f0


	//----- nvinfo : EIATTR_CBANK_PARAM_SIZE
	.align		4
.L_125:
        /*0104*/ 	.byte	0x03, 0x19
        /*0106*/ 	.short	0x0060


	//----- nvinfo : EIATTR_PARAM_CBANK
	.align		4
        /*0108*/ 	.byte	0x04, 0x0a
        /*010a*/ 	.short	(.L_127 - .L_126)
	.align		4
.L_126:
        /*010c*/ 	.word	index@(.nv.constant0.fused_elemwise_forward)
        /*0110*/ 	.short	0x0380
        /*0112*/ 	.short	0x0060


	//----- nvinfo : EIATTR_SW_WAR
	.align		4
.L_127:
        /*0114*/ 	.byte	0x04, 0x36
        /*0116*/ 	.short	(.L_129 - .L_128)
.L_128:
        /*0118*/ 	.word	0x00000008
.L_129:


//--------------------- .nv.callgraph             --------------------------
	.section	.nv.callgraph,"",@"SHT_CUDA_CALLGRAPH"
	.align	4
	.sectionentsize	8
	.align		4
        /*0000*/ 	.word	0x00000000
	.align		4
        /*0004*/ 	.word	0xffffffff
	.align		4
        /*0008*/ 	.word	0x00000000
	.align		4
        /*000c*/ 	.word	0xfffffffe
	.align		4
        /*0010*/ 	.word	0x00000000
	.align		4
        /*0014*/ 	.word	0xfffffffd
	.align		4
        /*0018*/ 	.word	0x00000000
	.align		4
        /*001c*/ 	.word	0xfffffffc


//--------------------- .text.fused_elemwise_backward --------------------------
	.section	.text.fused_elemwise_backward,"ax",@progbits
	.align	128
        .global         fused_elemwise_backward
        .type           fused_elemwise_backward,@function
        .size           fused_elemwise_backward,(.L_x_24 - fused_elemwise_backward)
        .other          fused_elemwise_backward,@"STO_CUDA_ENTRY STV_DEFAULT"
fused_elemwise_backward:
.text.fused_elemwise_backward:
[----:B------:R-:W-:Y:S01]  /*0000*/  LDC R1, c[0x0][0x37c] ;  /* 0x0000df00ff017b82 */ /* 0x000fe20000000800 */
[----:B------:R-:W0:Y:S07]  /*0010*/  S2R R3, SR_TID.X ;  /* 0x0000000000037919 */ /* 0x000e2e0000002100 */
[----:B------:R-:W0:Y:S01]  /*0020*/  S2UR UR6, SR_CTAID.X ;  /* 0x00000000000679c3 */ /* 0x000e220000002500 */
[----:B------:R-:W1:Y:S07]  /*0030*/  LDCU.64 UR4, c[0x0][0x3f8] ;  /* 0x00007f00ff0477ac */ /* 0x000e6e0008000a00 */
[----:B------:R-:W0:Y:S01]  /*0040*/  LDC R2, c[0x0][0x360] ;  /* 0x0000d800ff027b82 */ /* 0x000e220000000800 */
[----:B-1----:R-:W-:Y:S01]  /*0050*/  UIMAD UR4, UR5, UR4, URZ ;  /* 0x00000004050472a4 */ /* 0x002fe2000f8e02ff */
[----:B0-----:R-:W-:-:S05]  /*0060*/  IMAD R2, R2, UR6, R3 ;  /* 0x0000000602027c24 */ /* 0x001fca000f8e0203 */
[----:B------:R-:W-:-:S13]  /*0070*/  ISETP.GE.AND P0, PT, R2, UR4, PT ;  /* 0x0000000402007c0c */ /* 0x000fda000bf06270 */
[----:B------:R-:W-:Y:S05]  /*0080*/  @P0 EXIT ;  /* 0x000000000000094d */ /* 0x000fea0003800000 */
[----:B------:R-:W0:Y:S01]  /*0090*/  LDC.64 R4, c[0x0][0x398] ;  /* 0x0000e600ff047b82 */ /* 0x000e220000000a00 */
[----:B------:R-:W1:Y:S07]  /*00a0*/  LDCU.64 UR4, c[0x0][0x358] ;  /* 0x00006b00ff0477ac */ /* 0x000e6e0008000a00 */
[----:B------:R-:W2:Y:S08]  /*00b0*/  LDC.64 R14, c[0x0][0x390] ;  /* 0x0000e400ff0e7b82 */ /* 0x000eb00000000a00 */
[----:B------:R-:W3:Y:S08]  /*00c0*/  LDC.64 R8, c[0x0][0x380] ;  /* 0x0000e000ff087b82 */ /* 0x000ef00000000a00 */
[----:B------:R-:W4:Y:S01]  /*00d0*/  LDC.64 R10, c[0x0][0x388] ;  /* 0x0000e200ff0a7b82 */ /* 0x000f220000000a00 */
[----:B0-----:R-:W-:-:S07]  /*00e0*/  IMAD.WIDE R4, R2, 0x4, R4 ;  /* 0x0000000402047825 */ /* 0x001fce00078e0204 */
[----:B------:R-:W0:Y:S01]  /*00f0*/  LDC.64 R12, c[0x0][0x3a0] ;  /* 0x0000e800ff0c7b82 */ /* 0x000e220000000a00 */
[----:B-1----:R-:W5:Y:S01]  /*0100*/  LDG.E.CONSTANT R4, desc[UR4][R4.64] ;  /* 0x0000000404047981 */ /* 0x002f62000c1e9900 */
[----:B--2---:R-:W-:-:S04]  /*0110*/  IMAD.WIDE R14, R2, 0x4, R14 ;  /* 0x00000004020e7825 */ /* 0x004fc800078e020e */
[----:B------:R-:W-:Y:S01]  /*0120*/  HFMA2 R18, -RZ, RZ, 1.125, -9232 ;  /* 0x3c80f082ff127431 */ /* 0x000fe200000001ff */
[----:B------:R-:W-:Y:S01]  /*0130*/  MOV R19, 0x3f800000 ;  /* 0x3f80000000137802 */ /* 0x000fe20000000f00 */
[----:B------:R-:W1:Y:S01]  /*0140*/  LDCU UR6, c[0x0][0x404] ;  /* 0x00008080ff0677ac */ /* 0x000e620008000800 */
[----:B------:R-:W2:Y:S01]  /*0150*/  LDG.E.CONSTANT R3, desc[UR4][R14.64] ;  /* 0x000000040e037981 */ /* 0x000ea2000c1e9900 */
[----:B---3--:R-:W-:-:S05]  /*0160*/  IMAD.WIDE R8, R2, 0x4, R8 ;  /* 0x0000000402087825 */ /* 0x008fca00078e0208 */
[----:B------:R-:W3:Y:S01]  /*0170*/  LDG.E.CONSTANT R6, desc[UR4][R8.64] ;  /* 0x0000000408067981 */ /* 0x000ee2000c1e9900 */
[----:B----4-:R-:W-:-:S05]  /*0180*/  IMAD.WIDE R10, R2, 0x4, R10 ;  /* 0x00000004020a7825 */ /* 0x010fca00078e020a */
[----:B------:R4:W3:Y:S01]  /*0190*/  LDG.E.CONSTANT R7, desc[UR4][R10.64] ;  /* 0x000000040a077981 */ /* 0x0008e2000c1e9900 */
[----:B0-----:R-:W-:-:S05]  /*01a0*/  IMAD.WIDE R12, R2, 0x4, R12 ;  /* 0x00000004020c7825 */ /* 0x001fca00078e020c */
[----:B------:R0:W3:Y:S01]  /*01b0*/  LDG.E.CONSTANT R5, desc[UR4][R12.64] ;  /* 0x000000040c057981 */ /* 0x0000e2000c1e9900 */
[----:B----4-:R-:W4:Y:S08]  /*01c0*/  LDC.64 R10, c[0x0][0x3e0] ;  /* 0x0000f800ff0a7b82 */ /* 0x010f300000000a00 */
[----:B0-----:R-:W0:Y:S01]  /*01d0*/  LDC.64 R12, c[0x0][0x3e8] ;  /* 0x0000fa00ff0c7b82 */ /* 0x001e220000000a00 */
[----:B----4-:R-:W-:-:S04]  /*01e0*/  IMAD.WIDE R10, R2, 0x4, R10 ;  /* 0x00000004020a7825 */ /* 0x010fc800078e020a */
[----:B0-----:R-:W-:-:S04]  /*01f0*/  IMAD.WIDE R12, R2, 0x4, R12 ;  /* 0x00000004020c7825 */ /* 0x001fc800078e020c */
[----:B-----5:R-:W-:-:S06]  /*0200*/  FMUL R0, |R4|, 2.8853900432586669922 ;  /* 0x4038aa3b04007820 */ /* 0x020fcc0000400200 */
[----:B------:R-:W0:Y:S01]  /*0210*/  MUFU.EX2 R0, R0 ;  /* 0x0000000000007308 */ /* 0x000e220000000800 */
[----:B--2---:R-:W-:-:S07]  /*0220*/  FMUL R16, |R3|, 2.8853900432586669922 ;  /* 0x4038aa3b03107820 */ /* 0x004fce0000400200 */
[----:B------:R-:W-:Y:S01]  /*0230*/  MUFU.EX2 R16, R16 ;  /* 0x0000001000107308 */ /* 0x000fe20000000800 */
[----:B0-----:R-:W-:-:S07]  /*0240*/  FADD R14, R0, 1 ;  /* 0x3f800000000e7421 */ /* 0x001fce0000000000 */
[----:B------:R-:W0:Y:S01]  /*0250*/  MUFU.RCP R14, R14 ;  /* 0x0000000e000e7308 */ /* 0x000e220000001000 */
[C---:B------:R-:W-:Y:S01]  /*0260*/  FMUL R15, R4.reuse, R4 ;  /* 0x00000004040f7220 */ /* 0x040fe20000400000 */
[----:B------:R-:W-:-:S03]  /*0270*/  FSETP.GE.AND P0, PT, |R4|, 9.010913848876953125, PT ;  /* 0x41102cb40400780b */ /* 0x000fc60003f06200 */
[----:B------:R-:W-:Y:S01]  /*0280*/  FFMA R8, R15, R18, -0.052303962409496307373 ;  /* 0xbd563cae0f087423 */ /* 0x000fe20000000012 */
[----:B------:R-:W-:-:S03]  /*0290*/  FSETP.GE.AND P1, PT, |R4|, 0.60000002384185791016, PT ;  /* 0x3f19999a0400780b */ /* 0x000fc60003f26200 */
[----:B------:R-:W-:Y:S01]  /*02a0*/  FFMA R8, R15, R8, 0.1331529766321182251 ;  /* 0x3e0859410f087423 */ /* 0x000fe20000000008 */
[----:B0-----:R-:W-:Y:S01]  /*02b0*/  FFMA R0, R14, -2, R19 ;  /* 0xc00000000e007823 */ /* 0x001fe20000000013 */
[----:B------:R-:W-:-:S04]  /*02c0*/  FADD R14, R16, 1 ;  /* 0x3f800000100e7421 */ /* 0x000fc80000000000 */
[----:B------:R-:W-:Y:S01]  /*02d0*/  FSEL R9, R0, 1, !P0 ;  /* 0x3f80000000097808 */ /* 0x000fe20004000000 */
[C---:B------:R-:W-:Y:S01]  /*02e0*/  FFMA R0, R15.reuse, R8, -0.33332768082618713379 ;  /* 0xbeaaa9ed0f007423 */ /* 0x040fe20000000008 */
[----:B------:R-:W0:Y:S03]  /*02f0*/  MUFU.RCP R14, R14 ;  /* 0x0000000e000e7308 */ /* 0x000e260000001000 */
[----:B------:R-:W-:Y:S01]  /*0300*/  FFMA R15, R15, R0, RZ ;  /* 0x000000000f0f7223 */ /* 0x000fe200000000ff */
[----:B------:R-:W-:-:S03]  /*0310*/  LOP3.LUT R9, R9, 0x80000000, R4, 0xb8, !PT ;  /* 0x8000000009097812 */ /* 0x000fc600078eb804 */
[----:B------:R-:W-:Y:S01]  /*0320*/  @!P1 FFMA R9, R4, R15, R4 ;  /* 0x0000000f04099223 */ /* 0x000fe20000000004 */
[----:B------:R-:W-:-:S03]  /*0330*/  FMUL R17, R3, R3 ;  /* 0x0000000303117220 */ /* 0x000fc60000400000 */
[----:B-1----:R-:W-:Y:S02]  /*0340*/  FMUL R0, R9, UR6 ;  /* 0x0000000609007c20 */ /* 0x002fe40008400000 */
[----:B------:R-:W1:Y:S03]  /*0350*/  LDC.64 R8, c[0x0][0x3f0] ;  /* 0x0000fc00ff087b82 */ /* 0x000e660000000a00 */
[----:B------:R-:W-:Y:S01]  /*0360*/  FSETP.GT.AND P1, PT, R0, UR6, PT ;  /* 0x0000000600007c0b */ /* 0x000fe2000bf24000 */
[----:B0-----:R-:W-:Y:S01]  /*0370*/  FFMA R15, R14, -2, R19 ;  /* 0xc00000000e0f7823 */ /* 0x001fe20000000013 */
[----:B------:R-:W-:Y:S02]  /*0380*/  FFMA R14, R17, R18, -0.052303962409496307373 ;  /* 0xbd563cae110e7423 */ /* 0x000fe40000000012 */
[----:B------:R-:W-:Y:S02]  /*0390*/  FSEL R4, R0, UR6, !P1 ;  /* 0x0000000600047c08 */ /* 0x000fe4000c800000 */
[----:B------:R-:W-:Y:S01]  /*03a0*/  FSETP.GE.AND P1, PT, |R3|, 0.60000002384185791016, PT ;  /* 0x3f19999a0300780b */ /* 0x000fe20003f26200 */
[----:B------:R-:W-:Y:S01]  /*03b0*/  FFMA R0, R17, R14, 0.1331529766321182251 ;  /* 0x3e08594111007423 */ /* 0x000fe2000000000e */
[----:B------:R-:W-:-:S02]  /*03c0*/  FSETP.GEU.AND P2, PT, R4, -UR6, PT ;  /* 0x8000000604007c0b */ /* 0x000fc4000bf4e000 */
[----:B------:R-:W-:Y:S01]  /*03d0*/  FSETP.GE.AND P0, PT, |R3|, 9.010913848876953125, PT ;  /* 0x41102cb40300780b */ /* 0x000fe20003f06200 */
[----:B------:R-:W-:Y:S01]  /*03e0*/  FFMA R0, R17, R0, -0.33332768082618713379 ;  /* 0xbeaaa9ed11007423 */ /* 0x000fe20000000000 */
[----:B------:R-:W-:Y:S02]  /*03f0*/  FSEL R4, R4, -UR6, P2 ;  /* 0x8000000604047c08 */ /* 0x000fe40009000000 */
[----:B------:R-:W-:Y:S01]  /*0400*/  FSEL R14, R15, 1, !P0 ;  /* 0x3f8000000f0e7808 */ /* 0x000fe20004000000 */
[----:B------:R-:W-:Y:S02]  /*0410*/  FFMA R0, R17, R0, RZ ;  /* 0x0000000011007223 */ /* 0x000fe400000000ff */
[----:B---3--:R-:W-:Y:S01]  /*0420*/  FFMA R4, R4, R6, R7 ;  /* 0x0000000604047223 */ /* 0x008fe20000000007 */
[--C-:B------:R-:W-:Y:S01]  /*0430*/  LOP3.LUT R15, R14, 0x80000000, R3.reuse, 0xb8, !PT ;  /* 0x800000000e0f7812 */ /* 0x100fe200078eb803 */
[----:B------:R-:W-:Y:S02]  /*0440*/  @!P1 FFMA R15, R3, R0, R3 ;  /* 0x00000000030f9223 */ /* 0x000fe40000000003 */
[----:B------:R-:W-:Y:S01]  /*0450*/  FMUL R5, R4, R5 ;  /* 0x0000000504057220 */ /* 0x000fe20000400000 */
[----:B-1----:R-:W-:-:S04]  /*0460*/  IMAD.WIDE R8, R2, 0x4, R8 ;  /* 0x0000000402087825 */ /* 0x002fc800078e0208 */
[----:B------:R-:W-:Y:S01]  /*0470*/  FMUL R15, R4, R15 ;  /* 0x0000000f040f7220 */ /* 0x000fe20000400000 */
[----:B------:R-:W-:Y:S04]  /*0480*/  STG.E desc[UR4][R10.64], R4 ;  /* 0x000000040a007986 */ /* 0x000fe8000c101904 */
[----:B------:R-:W-:Y:S04]  /*0490*/  STG.E desc[UR4][R12.64], R5 ;  /* 0x000000050c007986 */ /* 0x000fe8000c101904 */
[----:B------:R-:W-:Y:S01]  /*04a0*/  STG.E desc[UR4][R8.64], R15 ;  /* 0x0000000f08007986 */ /* 0x000fe2000c101904 */
[----:B------:R-:W-:Y:S05]  /*04b0*/  EXIT ;  /* 0x000000000000794d */ /* 0x000fea0003800000 */
.L_x_0:
[----:B------:R-:W-:-:S00]  /*04c0*/  BRA `(.L_x_0) ;  /* 0xfffffffc00fc7947 */ /* 0x000fc0000383ffff */
[----:B------:R-:W-:-:S00]  /*04d0*/  NOP ;  /* 0x0000000000007918 */ /* 0x000fc00000000000 */
        /* <DEDUP_REMOVED lines=10> */
.L_x_24:


//--------------------- .text.fused_apply_scale   --------------------------
	.section	.text.fused_apply_scale,"ax",@progbits
	.align	128
        .global         fused_apply_scale
        .type           fused_apply_scale,@function
        .size           fused_apply_scale,(.L_x_23 - fused_apply_scale)
        .other          fused_apply_scale,@"STO_CUDA_ENTRY STV_DEFAULT"
fused_apply_scale:
.text.fused_apply_scale:
[----:B------:R-:W-:Y:S01]  /*0000*/  LDC R1, c[0x0][0x37c] ;  /* 0x0000df00ff017b82 */ /* 0x000fe20000000800 */
[----:B------:R-:W0:Y:S07]  /*0010*/  S2R R3, SR_TID.X ;  /* 0x0000000000037919 */ /* 0x000e2e0000002100 */
[----:B------:R-:W0:Y:S08]  /*0020*/  S2UR UR4, SR_CTAID.X ;  /* 0x00000000000479c3 */ /* 0x000e300000002500 */
[----:B------:R-:W0:Y:S08]  /*0030*/  LDC R2, c[0x0][0x360] ;  /* 0x0000d800ff027b82 */ /* 0x000e300000000800 */
[----:B------:R-:W1:Y:S01]  /*0040*/  LDC.64 R4, c[0x0][0x3a0] ;  /* 0x0000e800ff047b82 */ /* 0x000e620000000a00 */
[----:B0-----:R-:W-:-:S02]  /*0050*/  IMAD R2, R2, UR4, R3 ;  /* 0x0000000402027c24 */ /* 0x001fc4000f8e0203 */
[----:B-1----:R-:W-:-:S05]  /*0060*/  IMAD R3, R5, R4, RZ ;  /* 0x0000000405037224 */ /* 0x002fca00078e02ff */
[----:B------:R-:W-:-:S13]  /*0070*/  ISETP.GE.AND P0, PT, R2, R3, PT ;  /* 0x000000030200720c */ /* 0x000fda0003f06270 */
[----:B------:R-:W-:Y:S05]  /*0080*/  @P0 EXIT ;  /* 0x000000000000094d */ /* 0x000fea0003800000 */
[----:B------:R-:W-:Y:S01]  /*0090*/  IABS R9, R5 ;  /* 0x0000000500097213 */ /* 0x000fe20000000000 */
[----:B------:R-:W0:Y:S03]  /*00a0*/  LDCU.64 UR4, c[0x0][0x358] ;  /* 0x00006b00ff0477ac */ /* 0x000e260008000a00 */
[----:B------:R-:W1:Y:S08]  /*00b0*/  I2F.RP R0, R9 ;  /* 0x0000000900007306 */ /* 0x000e700000209400 */
[----:B-1----:R-:W1:Y:S02]  /*00c0*/  MUFU.RCP R0, R0 ;  /* 0x0000000000007308 */ /* 0x002e640000001000 */
[----:B-1----:R-:W-:-:S06]  /*00d0*/  VIADD R6, R0, 0xffffffe ;  /* 0x0ffffffe00067836 */ /* 0x002fcc0000000000 */
[----:B------:R1:W2:Y:S02]  /*00e0*/  F2I.FTZ.U32.TRUNC.NTZ R7, R6 ;  /* 0x0000000600077305 */ /* 0x0002a4000021f000 */
[----:B-1----:R-:W-:Y:S02]  /*00f0*/  IMAD.MOV.U32 R6, RZ, RZ, RZ ;  /* 0x000000ffff067224 */ /* 0x002fe400078e00ff */
[----:B--2---:R-:W-:-:S04]  /*0100*/  IMAD.MOV R4, RZ, RZ, -R7 ;  /* 0x000000ffff047224 */ /* 0x004fc800078e0a07 */
[----:B------:R-:W-:Y:S01]  /*0110*/  IMAD R3, R4, R9, RZ ;  /* 0x0000000904037224 */ /* 0x000fe200078e02ff */
[----:B------:R-:W-:-:S03]  /*0120*/  IABS R4, R2 ;  /* 0x0000000200047213 */ /* 0x000fc60000000000 */
[----:B------:R-:W-:-:S06]  /*0130*/  IMAD.HI.U32 R7, R7, R3, R6 ;  /* 0x0000000307077227 */ /* 0x000fcc00078e0006 */
[----:B------:R-:W-:Y:S02]  /*0140*/  IMAD.HI.U32 R3, R7, R4, RZ ;  /* 0x0000000407037227 */ /* 0x000fe400078e00ff */
[----:B------:R-:W1:Y:S03]  /*0150*/  LDC.64 R6, c[0x0][0x398] ;  /* 0x0000e600ff067b82 */ /* 0x000e660000000a00 */
[----:B------:R-:W-:-:S05]  /*0160*/  IADD3 R0, PT, PT, -R3, RZ, RZ ;  /* 0x000000ff03007210 */ /* 0x000fca0007ffe1ff */
[----:B------:R-:W-:-:S05]  /*0170*/  IMAD R0, R9, R0, R4 ;  /* 0x0000000009007224 */ /* 0x000fca00078e0204 */
[----:B------:R-:W-:-:S13]  /*0180*/  ISETP.GT.U32.AND P1, PT, R9, R0, PT ;  /* 0x000000000900720c */ /* 0x000fda0003f24070 */
[----:B------:R-:W-:Y:S02]  /*0190*/  @!P1 IMAD.IADD R0, R0, 0x1, -R9 ;  /* 0x0000000100009824 */ /* 0x000fe400078e0a09 */
[----:B------:R-:W-:Y:S01]  /*01a0*/  @!P1 VIADD R3, R3, 0x1 ;  /* 0x0000000103039836 */ /* 0x000fe20000000000 */
[----:B------:R-:W-:Y:S02]  /*01b0*/  ISETP.NE.AND P1, PT, R5, RZ, PT ;  /* 0x000000ff0500720c */ /* 0x000fe40003f25270 */
[----:B------:R-:W-:Y:S02]  /*01c0*/  ISETP.GE.U32.AND P0, PT, R0, R9, PT ;  /* 0x000000090000720c */ /* 0x000fe40003f06070 */
[----:B------:R-:W-:-:S04]  /*01d0*/  LOP3.LUT R0, R2, R5, RZ, 0x3c, !PT ;  /* 0x0000000502007212 */ /* 0x000fc800078e3cff */
[----:B------:R-:W-:-:S07]  /*01e0*/  ISETP.GE.AND P2, PT, R0, RZ, PT ;  /* 0x000000ff0000720c */ /* 0x000fce0003f46270 */
[----:B------:R-:W-:-:S06]  /*01f0*/  @P0 VIADD R3, R3, 0x1 ;  /* 0x0000000103030836 */ /* 0x000fcc0000000000 */
[----:B------:R-:W-:Y:S02]  /*0200*/  @!P2 IADD3 R3, PT, PT, -R3, RZ, RZ ;  /* 0x000000ff0303a210 */ /* 0x000fe40007ffe1ff */
[----:B------:R-:W-:-:S05]  /*0210*/  @!P1 LOP3.LUT R3, RZ, R5, RZ, 0x33, !PT ;  /* 0x00000005ff039212 */ /* 0x000fca00078e33ff */
[----:B-1----:R-:W-:-:S05]  /*0220*/  IMAD.WIDE R6, R3, 0x4, R6 ;  /* 0x0000000403067825 */ /* 0x002fca00078e0206 */
[----:B0-----:R-:W2:Y:S01]  /*0230*/  LDG.E.CONSTANT R0, desc[UR4][R6.64] ;  /* 0x0000000406007981 */ /* 0x001ea2000c1e9900 */
[----:B------:R-:W-:Y:S01]  /*0240*/  I2FP.F32.S32 R3, R5 ;  /* 0x0000000500037245 */ /* 0x000fe20000201400 */
[----:B------:R-:W-:Y:S03]  /*0250*/  BSSY.RECONVERGENT B0, `(.L_x_1) ;  /* 0x000000c000007945 */ /* 0x000fe60003800200 */
[----:B------:R-:W0:Y:S02]  /*0260*/  MUFU.RCP R4, R3 ;  /* 0x0000000300047308 */ /* 0x000e240000001000 */
[----:B0-----:R-:W-:-:S04]  /*0270*/  FFMA R5, -R3, R4, 1 ;  /* 0x3f80000003057423 */ /* 0x001fc80000000104 */
[----:B------:R-:W-:Y:S02]  /*0280*/  FFMA R5, R4, R5, R4 ;  /* 0x0000000504057223 */ /* 0x000fe40000000004 */
[----:B--2---:R-:W0:Y:S02]  /*0290*/  FCHK P0, R0, R3 ;  /* 0x0000000300007302 */ /* 0x004e240000000000 */
[----:B------:R-:W-:-:S04]  /*02a0*/  FFMA R4, R0, R5, RZ ;  /* 0x0000000500047223 */ /* 0x000fc800000000ff */
[----:B------:R-:W-:-:S04]  /*02b0*/  FFMA R8, -R3, R4, R0 ;  /* 0x0000000403087223 */ /* 0x000fc80000000100 */
[----:B------:R-:W-:Y:S01]  /*02c0*/  FFMA R4, R5, R8, R4 ;  /* 0x0000000805047223 */ /* 0x000fe20000000004 */
[----:B0-----:R-:W-:Y:S06]  /*02d0*/  @!P0 BRA `(.L_x_2) ;  /* 0x00000000000c8947 */ /* 0x001fec0003800000 */
[----:B------:R-:W-:-:S07]  /*02e0*/  MOV R4, 0x300 ;  /* 0x0000030000047802 */ /* 0x000fce0000000f00 */
[----:B------:R-:W-:Y:S05]  /*02f0*/  CALL.REL.NOINC `($__internal_1_$__cuda_sm3x_div_rn_noftz_f32_slowpath) ;  /* 0x0000000400147944 */ /* 0x000fea0003c00000 */
[----:B------:R-:W-:-:S07]  /*0300*/  IMAD.MOV.U32 R4, RZ, RZ, R0 ;  /* 0x000000ffff047224 */ /* 0x000fce00078e0000 */
.L_x_2:
[----:B------:R-:W-:Y:S05]  /*0310*/  BSYNC.RECONVERGENT B0 ;  /* 0x0000000000007941 */ /* 0x000fea0003800200 */
.L_x_1:
[----:B------:R-:W-:Y:S01]  /*0320*/  FADD R0, R4, 9.9999999747524270788e-07 ;  /* 0x358637bd04007421 */ /* 0x000fe20000000000 */
[----:B------:R-:W-:Y:S03]  /*0330*/  BSSY.RECONVERGENT B0, `(.L_x_3) ;  /* 0x000000c000007945 */ /* 0x000fe60003800200 */
[----:B------:R-:W-:Y:S01]  /*0340*/  VIADD R3, R0, 0xf3000000 ;  /* 0xf300000000037836 */ /* 0x000fe20000000000 */
[----:B------:R0:W1:Y:S04]  /*0350*/  MUFU.RSQ R5, R0 ;  /* 0x0000000000057308 */ /* 0x0000680000001400 */
[----:B------:R-:W-:-:S13]  /*0360*/  ISETP.GT.U32.AND P0, PT, R3, 0x727fffff, PT ;  /* 0x727fffff0300780c */ /* 0x000fda0003f04070 */
[----:B01----:R-:W-:Y:S05]  /*0370*/  @!P0 BRA `(.L_x_4) ;  /* 0x00000000000c8947 */ /* 0x003fea0003800000 */
[----:B------:R-:W-:-:S07]  /*0380*/  MOV R8, 0x3a0 ;  /* 0x000003a000087802 */ /* 0x000fce0000000f00 */
[----:B------:R-:W-:Y:S05]  /*0390*/  CALL.REL.NOINC `($__internal_0_$__cuda_sm20_sqrt_rn_f32_slowpath) ;  /* 0x0000000000947944 */ /* 0x000fea0003c00000 */
[----:B------:R-:W-:Y:S05]  /*03a0*/  BRA `(.L_x_5) ;  /* 0x0000000000107947 */ /* 0x000fea0003800000 */
.L_x_4:
[----:B------:R-:W-:Y:S01]  /*03b0*/  FMUL.FTZ R3, R0, R5 ;  /* 0x0000000500037220 */ /* 0x000fe20000410000 */
[----:B------:R-:W-:-:S03]  /*03c0*/  FMUL.FTZ R4, R5, 0.5 ;  /* 0x3f00000005047820 */ /* 0x000fc60000410000 */
[----:B------:R-:W-:-:S04]  /*03d0*/  FFMA R0, -R3, R3, R0 ;  /* 0x0000000303007223 */ /* 0x000fc80000000100 */
[----:B------:R-:W-:-:S07]  /*03e0*/  FFMA R3, R0, R4, R3 ;  /* 0x0000000400037223 */ /* 0x000fce0000000003 */
.L_x_5:
[----:B------:R-:W-:Y:S05]  /*03f0*/  BSYNC.RECONVERGENT B0 ;  /* 0x0000000000007941 */ /* 0x000fea0003800200 */
.L_x_3:
[----:B------:R-:W0:Y:S01]  /*0400*/  LDCU UR6, c[0x0][0x3a8] ;  /* 0x00007500ff0677ac */ /* 0x000e220008000800 */
[----:B------:R-:W1:Y:S01]  /*0410*/  MUFU.RCP R0, R3 ;  /* 0x0000000300007308 */ /* 0x000e620000001000 */
[----:B------:R-:W-:Y:S01]  /*0420*/  BSSY.RECONVERGENT B0, `(.L_x_6) ;  /* 0x000000e000007945 */ /* 0x000fe20003800200 */
[----:B0-----:R-:W-:Y:S02]  /*0430*/  IMAD.U32 R6, RZ, RZ, UR6 ;  /* 0x00000006ff067e24 */ /* 0x001fe4000f8e00ff */
[----:B-1----:R-:W-:Y:S01]  /*0440*/  FFMA R5, R0, -R3, 1 ;  /* 0x3f80000000057423 */ /* 0x002fe20000000803 */
[----:B------:R-:W-:-:S03]  /*0450*/  FSETP.GT.AND P2, PT, R3, UR6, PT ;  /* 0x0000000603007c0b */ /* 0x000fc6000bf44000 */
[----:B------:R-:W0:Y:S01]  /*0460*/  FCHK P0, R6, R3 ;  /* 0x0000000306007302 */ /* 0x000e220000000000 */
[----:B------:R-:W-:-:S04]  /*0470*/  FFMA R0, R0, R5, R0 ;  /* 0x0000000500007223 */ /* 0x000fc80000000000 */
[----:B------:R-:W-:-:S04]  /*0480*/  FFMA R4, R0, UR6, RZ ;  /* 0x0000000600047c23 */ /* 0x000fc800080000ff */
[----:B------:R-:W-:-:S04]  /*0490*/  FFMA R5, R4, -R3, UR6 ;  /* 0x0000000604057e23 */ /* 0x000fc80008000803 */
[----:B------:R-:W-:Y:S01]  /*04a0*/  FFMA R0, R0, R5, R4 ;  /* 0x0000000500007223 */ /* 0x000fe20000000004 */
[----:B0-----:R-:W-:Y:S06]  /*04b0*/  @!P0 BRA `(.L_x_7) ;  /* 0x0000000000108947 */ /* 0x001fec0003800000 */
[----:B------:R-:W0:Y:S01]  /*04c0*/  LDCU UR6, c[0x0][0x3a8] ;  /* 0x00007500ff0677ac */ /* 0x000e220008000800 */
[----:B------:R-:W-:Y:S02]  /*04d0*/  MOV R4, 0x500 ;  /* 0x0000050000047802 */ /* 0x000fe40000000f00 */
[----:B0-----:R-:W-:-:S07]  /*04e0*/  MOV R0, UR6 ;  /* 0x0000000600007c02 */ /* 0x001fce0008000f00 */
[----:B------:R-:W-:Y:S05]  /*04f0*/  CALL.REL.NOINC `($__internal_1_$__cuda_sm3x_div_rn_noftz_f32_slowpath) ;  /* 0x0000000000947944 */ /* 0x000fea0003c00000 */
.L_x_7:
[----:B------:R-:W-:Y:S05]  /*0500*/  BSYNC.RECONVERGENT B0 ;  /* 0x0000000000007941 */ /* 0x000fea0003800200 */
.L_x_6:
[----:B------:R-:W0:Y:S08]  /*0510*/  LDC.64 R4, c[0x0][0x380] ;  /* 0x0000e000ff047b82 */ /* 0x000e300000000a00 */
[----:B------:R-:W1:Y:S08]  /*0520*/  LDC.64 R6, c[0x0][0x390] ;  /* 0x0000e400ff067b82 */ /* 0x000e700000000a00 */
[----:B------:R-:W2:Y:S01]  /*0530*/  LDC.64 R8, c[0x0][0x388] ;  /* 0x0000e200ff087b82 */ /* 0x000ea20000000a00 */
[----:B0-----:R-:W-:-:S05]  /*0540*/  IMAD.WIDE R4, R2, 0x4, R4 ;  /* 0x0000000402047825 */ /* 0x001fca00078e0204 */
[----:B------:R-:W3:Y:S01]  /*0550*/  LDG.E R3, desc[UR4][R4.64] ;  /* 0x0000000404037981 */ /* 0x000ee2000c1e1900 */
[----:B-1----:R-:W-:-:S06]  /*0560*/  IMAD.WIDE R6, R2, 0x4, R6 ;  /* 0x0000000402067825 */ /* 0x002fcc00078e0206 */
[----:B------:R-:W4:Y:S01]  /*0570*/  LDG.E.CONSTANT R6, desc[UR4][R6.64] ;  /* 0x0000000406067981 */ /* 0x000f22000c1e9900 */
[----:B------:R-:W-:-:S05]  /*0580*/  FSEL R0, R0, 1, P2 ;  /* 0x3f80000000007808 */ /* 0x000fca0001000000 */
[----:B---3--:R-:W-:Y:S01]  /*0590*/  FMUL R11, R0, R3 ;  /* 0x00000003000b7220 */ /* 0x008fe20000400000 */
[----:B--2---:R-:W-:-:S04]  /*05a0*/  IMAD.WIDE R2, R2, 0x4, R8 ;  /* 0x0000000402027825 */ /* 0x004fc800078e0208 */
[----:B------:R-:W-:Y:S01]  /*05b0*/  STG.E desc[UR4][R4.64], R11 ;  /* 0x0000000b04007986 */ /* 0x000fe2000c101904 */
[----:B----4-:R-:W-:-:S05]  /*05c0*/  FMUL R9, R11, R6 ;  /* 0x000000060b097220 */ /* 0x010fca0000400000 */
[----:B------:R-:W-:Y:S01]  /*05d0*/  STG.E desc[UR4][R2.64], R9 ;  /* 0x0000000902007986 */ /* 0x000fe2000c101904 */
[----:B------:R-:W-:Y:S05]  /*05e0*/  EXIT ;  /* 0x000000000000794d */ /* 0x000fea0003800000 */
        .weak           $__internal_0_$__cuda_sm20_sqrt_rn_f32_slowpath
        .type           $__internal_0_$__cuda_sm20_sqrt_rn_f32_slowpath,@function
        .size           $__internal_0_$__cuda_sm20_sqrt_rn_f32_slowpath,($__internal_1_$__cuda_sm3x_div_rn_noftz_f32_slowpath - $__internal_0_$__cuda_sm20_sqrt_rn_f32_slowpath)
$__internal_0_$__cuda_sm20_sqrt_rn_f32_slowpath:
[----:B------:R-:W-:-:S13]  /*05f0*/  LOP3.LUT P0, RZ, R0, 0x7fffffff, RZ, 0xc0, !PT ;  /* 0x7fffffff00ff7812 */ /* 0x000fda000780c0ff */
[----:B------:R-:W-:Y:S01]  /*0600*/  @!P0 IMAD.MOV.U32 R3, RZ, RZ, R0 ;  /* 0x000000ffff038224 */ /* 0x000fe200078e0000 */
[----:B------:R-:W-:Y:S06]  /*0610*/  @!P0 BRA `(.L_x_8) ;  /* 0x0000000000408947 */ /* 0x000fec0003800000 */
[----:B------:R-:W-:-:S13]  /*0620*/  FSETP.GEU.FTZ.AND P0, PT, R0, RZ, PT ;  /* 0x000000ff0000720b */ /* 0x000fda0003f1e000 */
[----:B------:R-:W-:Y:S01]  /*0630*/  @!P0 IMAD.MOV.U32 R3, RZ, RZ, 0x7fffffff ;  /* 0x7fffffffff038424 */ /* 0x000fe200078e00ff */
[----:B------:R-:W-:Y:S06]  /*0640*/  @!P0 BRA `(.L_x_8) ;  /* 0x0000000000348947 */ /* 0x000fec0003800000 */
[----:B------:R-:W-:-:S13]  /*0650*/  FSETP.GTU.FTZ.AND P0, PT, |R0|, +INF , PT ;  /* 0x7f8000000000780b */ /* 0x000fda0003f1c200 */
[----:B------:R-:W-:Y:S01]  /*0660*/  @P0 FADD.FTZ R3, R0, 1 ;  /* 0x3f80000000030421 */ /* 0x000fe20000010000 */
[----:B------:R-:W-:Y:S06]  /*0670*/  @P0 BRA `(.L_x_8) ;  /* 0x0000000000280947 */ /* 0x000fec0003800000 */
[----:B------:R-:W-:-:S13]  /*0680*/  FSETP.NEU.FTZ.AND P0, PT, |R0|, +INF , PT ;  /* 0x7f8000000000780b */ /* 0x000fda0003f1d200 */
[----:B------:R-:W-:-:S04]  /*0690*/  @P0 FFMA R4, R0, 1.84467440737095516160e+19, RZ ;  /* 0x5f80000000040823 */ /* 0x000fc800000000ff */
[----:B------:R-:W0:Y:S02]  /*06a0*/  @P0 MUFU.RSQ R3, R4 ;  /* 0x0000000400030308 */ /* 0x000e240000001400 */
[----:B0-----:R-:W-:Y:S01]  /*06b0*/  @P0 FMUL.FTZ R5, R4, R3 ;  /* 0x0000000304050220 */ /* 0x001fe20000410000 */
[----:B------:R-:W-:Y:S01]  /*06c0*/  @P0 FMUL.FTZ R7, R3, 0.5 ;  /* 0x3f00000003070820 */ /* 0x000fe20000410000 */
[----:B------:R-:W-:Y:S02]  /*06d0*/  @!P0 IMAD.MOV.U32 R3, RZ, RZ, R0 ;  /* 0x000000ffff038224 */ /* 0x000fe400078e0000 */
[----:B------:R-:W-:-:S04]  /*06e0*/  @P0 FADD.FTZ R6, -R5, -RZ ;  /* 0x800000ff05060221 */ /* 0x000fc80000010100 */
[----:B------:R-:W-:-:S04]  /*06f0*/  @P0 FFMA R6, R5, R6, R4 ;  /* 0x0000000605060223 */ /* 0x000fc80000000004 */
[----:B------:R-:W-:-:S04]  /*0700*/  @P0 FFMA R6, R6, R7, R5 ;  /* 0x0000000706060223 */ /* 0x000fc80000000005 */
[----:B------:R-:W-:-:S07]  /*0710*/  @P0 FMUL.FTZ R3, R6, 2.3283064365386962891e-10 ;  /* 0x2f80000006030820 */ /* 0x000fce0000410000 */
.L_x_8:
[----:B------:R-:W-:Y:S01]  /*0720*/  MOV R4, R8 ;  /* 0x0000000800047202 */ /* 0x000fe20000000f00 */
[----:B------:R-:W-:-:S04]  /*0730*/  IMAD.MOV.U32 R5, RZ, RZ, 0x0 ;  /* 0x00000000ff057424 */ /* 0x000fc800078e00ff */
[----:B------:R-:W-:Y:S05]  /*0740*/  RET.REL.NODEC R4 `(fused_apply_scale) ;  /* 0xfffffff8042c7950 */ /* 0x000fea0003c3ffff */
        .weak           $__internal_1_$__cuda_sm3x_div_rn_noftz_f32_slowpath
        .type           $__internal_1_$__cuda_sm3x_div_rn_noftz_f32_slowpath,@function
        .size           $__internal_1_$__cuda_sm3x_div_rn_noftz_f32_slowpath,(.L_x_23 - $__internal_1_$__cuda_sm3x_div_rn_noftz_f32_slowpath)
$__internal_1_$__cuda_sm3x_div_rn_noftz_f32_slowpath:
[----:B------:R-:W-:Y:S01]  /*0750*/  SHF.R.U32.HI R6, RZ, 0x17, R3 ;  /* 0x00000017ff067819 */ /* 0x000fe20000011603 */
[----:B------:R-:W-:Y:S01]  /*0760*/  BSSY.RECONVERGENT B1, `(.L_x_9) ;  /* 0x0000062000017945 */ /* 0x000fe20003800200 */
[----:B------:R-:W-:Y:S02]  /*0770*/  SHF.R.U32.HI R5, RZ, 0x17, R0 ;  /* 0x00000017ff057819 */ /* 0x000fe40000011600 */
[----:B------:R-:W-:Y:S02]  /*0780*/  LOP3.LUT R10, R6, 0xff, RZ, 0xc0, !PT ;  /* 0x000000ff060a7812 */ /* 0x000fe400078ec0ff */
[----:B------:R-:W-:-:S03]  /*0790*/  LOP3.LUT R8, R5, 0xff, RZ, 0xc0, !PT ;  /* 0x000000ff05087812 */ /* 0x000fc600078ec0ff */
[----:B------:R-:W-:Y:S02]  /*07a0*/  VIADD R7, R10, 0xffffffff ;  /* 0xffffffff0a077836 */ /* 0x000fe40000000000 */
[----:B------:R-:W-:-:S03]  /*07b0*/  VIADD R6, R8, 0xffffffff ;  /* 0xffffffff08067836 */ /* 0x000fc60000000000 */
[----:B------:R-:W-:-:S04]  /*07c0*/  ISETP.GT.U32.AND P0, PT, R7, 0xfd, PT ;  /* 0x000000fd0700780c */ /* 0x000fc80003f04070 */
[----:B------:R-:W-:-:S13]  /*07d0*/  ISETP.GT.U32.OR P0, PT, R6, 0xfd, P0 ;  /* 0x000000fd0600780c */ /* 0x000fda0000704470 */
[----:B------:R-:W-:Y:S01]  /*07e0*/  @!P0 MOV R5, RZ ;  /* 0x000000ff00058202 */ /* 0x000fe20000000f00 */
[----:B------:R-:W-:Y:S06]  /*07f0*/  @!P0 BRA `(.L_x_10) ;  /* 0x00000000005c8947 */ /* 0x000fec0003800000 */
[----:B------:R-:W-:Y:S02]  /*0800*/  FSETP.GTU.FTZ.AND P0, PT, |R0|, +INF , PT ;  /* 0x7f8000000000780b */ /* 0x000fe40003f1c200 */
[----:B------:R-:W-:-:S04]  /*0810*/  FSETP.GTU.FTZ.AND P1, PT, |R3|, +INF , PT ;  /* 0x7f8000000300780b */ /* 0x000fc80003f3c200 */
[----:B------:R-:W-:-:S13]  /*0820*/  PLOP3.LUT P0, PT, P0, P1, PT, 0xf8, 0x8f ;  /* 0x00000000008f781c */ /* 0x000fda0000703f70 */
[----:B------:R-:W-:Y:S05]  /*0830*/  @P0 BRA `(.L_x_11) ;  /* 0x00000004004c0947 */ /* 0x000fea0003800000 */
[----:B------:R-:W-:-:S13]  /*0840*/  LOP3.LUT P0, RZ, R3, 0x7fffffff, R0, 0xc8, !PT ;  /* 0x7fffffff03ff7812 */ /* 0x000fda000780c800 */
[----:B------:R-:W-:Y:S05]  /*0850*/  @!P0 BRA `(.L_x_12) ;  /* 0x00000004003c8947 */ /* 0x000fea0003800000 */
[C---:B------:R-:W-:Y:S02]  /*0860*/  FSETP.NEU.FTZ.AND P3, PT, |R0|.reuse, +INF , PT ;  /* 0x7f8000000000780b */ /* 0x040fe40003f7d200 */
[----:B------:R-:W-:Y:S02]  /*0870*/  FSETP.NEU.FTZ.AND P1, PT, |R3|, +INF , PT ;  /* 0x7f8000000300780b */ /* 0x000fe40003f3d200 */
[----:B------:R-:W-:-:S11]  /*0880*/  FSETP.NEU.FTZ.AND P0, PT, |R0|, +INF , PT ;  /* 0x7f8000000000780b */ /* 0x000fd60003f1d200 */
[----:B------:R-:W-:Y:S05]  /*0890*/  @!P1 BRA !P3, `(.L_x_12) ;  /* 0x00000004002c9947 */ /* 0x000fea0005800000 */
[----:B------:R-:W-:-:S04]  /*08a0*/  LOP3.LUT P3, RZ, R0, 0x7fffffff, RZ, 0xc0, !PT ;  /* 0x7fffffff00ff7812 */ /* 0x000fc8000786c0ff */
[----:B------:R-:W-:-:S13]  /*08b0*/  PLOP3.LUT P1, PT, P1, P3, PT, 0x2f, 0xf2 ;  /* 0x0000000000f2781c */ /* 0x000fda0000f26577 */
[----:B------:R-:W-:Y:S05]  /*08c0*/  @P1 BRA `(.L_x_13) ;  /* 0x0000000400181947 */ /* 0x000fea0003800000 */
[----:B------:R-:W-:-:S04]  /*08d0*/  LOP3.LUT P1, RZ, R3, 0x7fffffff, RZ, 0xc0, !PT ;  /* 0x7fffffff03ff7812 */ /* 0x000fc8000782c0ff */
[----:B------:R-:W-:-:S13]  /*08e0*/  PLOP3.LUT P0, PT, P0, P1, PT, 0x2f, 0xf2 ;  /* 0x0000000000f2781c */ /* 0x000fda0000702577 */
[----:B------:R-:W-:Y:S05]  /*08f0*/  @P0 BRA `(.L_x_14) ;  /* 0x0000000400000947 */ /* 0x000fea0003800000 */
[----:B------:R-:W-:Y:S02]  /*0900*/  ISETP.GE.AND P0, PT, R6, RZ, PT ;  /* 0x000000ff0600720c */ /* 0x000fe40003f06270 */
[----:B------:R-:W-:-:S11]  /*0910*/  ISETP.GE.AND P1, PT, R7, RZ, PT ;  /* 0x000000ff0700720c */ /* 0x000fd60003f26270 */
[----:B------:R-:W-:Y:S02]  /*0920*/  @P0 IMAD.MOV.U32 R5, RZ, RZ, RZ ;  /* 0x000000ffff050224 */ /* 0x000fe400078e00ff */
[----:B------:R-:W-:Y:S01]  /*0930*/  @!P0 FFMA R0, R0, 1.84467440737095516160e+19, RZ ;  /* 0x5f80000000008823 */ /* 0x000fe200000000ff */
[----:B------:R-:W-:Y:S02]  /*0940*/  @!P0 IMAD.MOV.U32 R5, RZ, RZ, -0x40 ;  /* 0xffffffc0ff058424 */ /* 0x000fe400078e00ff */
[----:B------:R-:W-:-:S03]  /*0950*/  @!P1 FFMA R3, R3, 1.84467440737095516160e+19, RZ ;  /* 0x5f80000003039823 */ /* 0x000fc600000000ff */
[----:B------:R-:W-:-:S07]  /*0960*/  @!P1 IADD3 R5, PT, PT, R5, 0x40, RZ ;  /* 0x0000004005059810 */ /* 0x000fce0007ffe0ff */
.L_x_10:
[----:B------:R-:W-:Y:S01]  /*0970*/  LEA R6, R10, 0xc0800000, 0x17 ;  /* 0xc08000000a067811 */ /* 0x000fe200078eb8ff */
[----:B------:R-:W-:Y:S04]  /*0980*/  BSSY.RECONVERGENT B2, `(.L_x_15) ;  /* 0x0000036000027945 */ /* 0x000fe80003800200 */
[----:B------:R-:W-:Y:S02]  /*0990*/  IMAD.IADD R6, R3, 0x1, -R6 ;  /* 0x0000000103067824 */ /* 0x000fe400078e0a06 */
[----:B------:R-:W-:Y:S02]  /*09a0*/  VIADD R3, R8, 0xffffff81 ;  /* 0xffffff8108037836 */ /* 0x000fe40000000000 */
[----:B------:R0:W1:Y:S01]  /*09b0*/  MUFU.RCP R7, R6 ;  /* 0x0000000600077308 */ /* 0x0000620000001000 */
[----:B------:R-:W-:Y:S01]  /*09c0*/  FADD.FTZ R9, -R6, -RZ ;  /* 0x800000ff06097221 */ /* 0x000fe20000010100 */
[C---:B------:R-:W-:Y:S01]  /*09d0*/  IMAD R0, R3.reuse, -0x800000, R0 ;  /* 0xff80000003007824 */ /* 0x040fe200078e0200 */
[----:B0-----:R-:W-:-:S04]  /*09e0*/  IADD3 R6, PT, PT, R3, 0x7f, -R10 ;  /* 0x0000007f03067810 */ /* 0x001fc80007ffe80a */
[----:B------:R-:W-:Y:S01]  /*09f0*/  IADD3 R6, PT, PT, R6, R5, RZ ;  /* 0x0000000506067210 */ /* 0x000fe20007ffe0ff */
[----:B-1----:R-:W-:-:S04]  /*0a00*/  FFMA R8, R7, R9, 1 ;  /* 0x3f80000007087423 */ /* 0x002fc80000000009 */
[----:B------:R-:W-:-:S04]  /*0a10*/  FFMA R12, R7, R8, R7 ;  /* 0x00000008070c7223 */ /* 0x000fc80000000007 */
[----:B------:R-:W-:-:S04]  /*0a20*/  FFMA R7, R0, R12, RZ ;  /* 0x0000000c00077223 */ /* 0x000fc800000000ff */
[----:B------:R-:W-:-:S04]  /*0a30*/  FFMA R8, R9, R7, R0 ;  /* 0x0000000709087223 */ /* 0x000fc80000000000 */
[----:B------:R-:W-:-:S04]  /*0a40*/  FFMA R7, R12, R8, R7 ;  /* 0x000000080c077223 */ /* 0x000fc80000000007 */
[----:B------:R-:W-:-:S04]  /*0a50*/  FFMA R8, R9, R7, R0 ;  /* 0x0000000709087223 */ /* 0x000fc80000000000 */
[----:B------:R-:W-:-:S05]  /*0a60*/  FFMA R0, R12, R8, R7 ;  /* 0x000000080c007223 */ /* 0x000fca0000000007 */
[----:B------:R-:W-:-:S04]  /*0a70*/  SHF.R.U32.HI R3, RZ, 0x17, R0 ;  /* 0x00000017ff037819 */ /* 0x000fc80000011600 */
[----:B------:R-:W-:-:S05]  /*0a80*/  LOP3.LUT R3, R3, 0xff, RZ, 0xc0, !PT ;  /* 0x000000ff03037812 */ /* 0x000fca00078ec0ff */
[----:B------:R-:W-:-:S04]  /*0a90*/  IMAD.IADD R9, R3, 0x1, R6 ;  /* 0x0000000103097824 */ /* 0x000fc800078e0206 */
[----:B------:R-:W-:-:S05]  /*0aa0*/  VIADD R3, R9, 0xffffffff ;  /* 0xffffffff09037836 */ /* 0x000fca0000000000 */
[----:B------:R-:W-:-:S13]  /*0ab0*/  ISETP.GE.U32.AND P0, PT, R3, 0xfe, PT ;  /* 0x000000fe0300780c */ /* 0x000fda0003f06070 */
[----:B------:R-:W-:Y:S05]  /*0ac0*/  @!P0 BRA `(.L_x_16) ;  /* 0x0000000000808947 */ /* 0x000fea0003800000 */
[----:B------:R-:W-:-:S13]  /*0ad0*/  ISETP.GT.AND P0, PT, R9, 0xfe, PT ;  /* 0x000000fe0900780c */ /* 0x000fda0003f04270 */
[----:B------:R-:W-:Y:S05]  /*0ae0*/  @P0 BRA `(.L_x_17) ;  /* 0x00000000006c0947 */ /* 0x000fea0003800000 */
[----:B------:R-:W-:-:S13]  /*0af0*/  ISETP.GE.AND P0, PT, R9, 0x1, PT ;  /* 0x000000010900780c */ /* 0x000fda0003f06270 */
[----:B------:R-:W-:Y:S05]  /*0b00*/  @P0 BRA `(.L_x_18) ;  /* 0x0000000000740947 */ /* 0x000fea0003800000 */
[----:B------:R-:W-:Y:S02]  /*0b10*/  ISETP.GE.AND P0, PT, R9, -0x18, PT ;  /* 0xffffffe80900780c */ /* 0x000fe40003f06270 */
[----:B------:R-:W-:-:S11]  /*0b20*/  LOP3.LUT R0, R0, 0x80000000, RZ, 0xc0, !PT ;  /* 0x8000000000007812 */ /* 0x000fd600078ec0ff */
[----:B------:R-:W-:Y:S05]  /*0b30*/  @!P0 BRA `(.L_x_18) ;  /* 0x0000000000688947 */ /* 0x000fea0003800000 */
[CCC-:B------:R-:W-:Y:S01]  /*0b40*/  FFMA.RZ R3, R12.reuse, R8.reuse, R7.reuse ;  /* 0x000000080c037223 */ /* 0x1c0fe2000000c007 */
[CCC-:B------:R-:W-:Y:S01]  /*0b50*/  FFMA.RM R6, R12.reuse, R8.reuse, R7.reuse ;  /* 0x000000080c067223 */ /* 0x1c0fe20000004007 */
[C---:B------:R-:W-:Y:S02]  /*0b60*/  ISETP.NE.AND P3, PT, R9.reuse, RZ, PT ;  /* 0x000000ff0900720c */ /* 0x040fe40003f65270 */
[----:B------:R-:W-:Y:S02]  /*0b70*/  ISETP.NE.AND P1, PT, R9, RZ, PT ;  /* 0x000000ff0900720c */ /* 0x000fe40003f25270 */
[----:B------:R-:W-:Y:S01]  /*0b80*/  LOP3.LUT R5, R3, 0x7fffff, RZ, 0xc0, !PT ;  /* 0x007fffff03057812 */ /* 0x000fe200078ec0ff */
[----:B------:R-:W-:Y:S01]  /*0b90*/  FFMA.RP R3, R12, R8, R7 ;  /* 0x000000080c037223 */ /* 0x000fe20000008007 */
[----:B------:R-:W-:Y:S01]  /*0ba0*/  IADD3 R8, PT, PT, R9, 0x20, RZ ;  /* 0x0000002009087810 */ /* 0x000fe20007ffe0ff */
[----:B------:R-:W-:Y:S01]  /*0bb0*/  IMAD.MOV R7, RZ, RZ, -R9 ;  /* 0x000000ffff077224 */ /* 0x000fe200078e0a09 */
[----:B------:R-:W-:-:S02]  /*0bc0*/  LOP3.LUT R5, R5, 0x800000, RZ, 0xfc, !PT ;  /* 0x0080000005057812 */ /* 0x000fc400078efcff */
[----:B------:R-:W-:Y:S02]  /*0bd0*/  FSETP.NEU.FTZ.AND P0, PT, R3, R6, PT ;  /* 0x000000060300720b */ /* 0x000fe40003f1d000 */
[----:B------:R-:W-:Y:S02]  /*0be0*/  SHF.L.U32 R8, R5, R8, RZ ;  /* 0x0000000805087219 */ /* 0x000fe400000006ff */
[----:B------:R-:W-:Y:S02]  /*0bf0*/  SEL R6, R7, RZ, P3 ;  /* 0x000000ff07067207 */ /* 0x000fe40001800000 */
[----:B------:R-:W-:Y:S02]  /*0c00*/  ISETP.NE.AND P1, PT, R8, RZ, P1 ;  /* 0x000000ff0800720c */ /* 0x000fe40000f25270 */
[----:B------:R-:W-:Y:S02]  /*0c10*/  SHF.R.U32.HI R6, RZ, R6, R5 ;  /* 0x00000006ff067219 */ /* 0x000fe40000011605 */
[----:B------:R-:W-:-:S02]  /*0c20*/  PLOP3.LUT P0, PT, P0, P1, PT, 0xf8, 0x8f ;  /* 0x00000000008f781c */ /* 0x000fc40000703f70 */
[----:B------:R-:W-:Y:S02]  /*0c30*/  SHF.R.U32.HI R8, RZ, 0x1, R6 ;  /* 0x00000001ff087819 */ /* 0x000fe40000011606 */
[----:B------:R-:W-:-:S04]  /*0c40*/  SEL R3, RZ, 0x1, !P0 ;  /* 0x00000001ff037807 */ /* 0x000fc80004000000 */
[----:B------:R-:W-:-:S04]  /*0c50*/  LOP3.LUT R3, R3, 0x1, R8, 0xf8, !PT ;  /* 0x0000000103037812 */ /* 0x000fc800078ef808 */
[----:B------:R-:W-:-:S05]  /*0c60*/  LOP3.LUT R3, R3, R6, RZ, 0xc0, !PT ;  /* 0x0000000603037212 */ /* 0x000fca00078ec0ff */
[----:B------:R-:W-:-:S05]  /*0c70*/  IMAD.IADD R3, R8, 0x1, R3 ;  /* 0x0000000108037824 */ /* 0x000fca00078e0203 */
[----:B------:R-:W-:Y:S01]  /*0c80*/  LOP3.LUT R0, R3, R0, RZ, 0xfc, !PT ;  /* 0x0000000003007212 */ /* 0x000fe200078efcff */
[----:B------:R-:W-:Y:S06]  /*0c90*/  BRA `(.L_x_18) ;  /* 0x0000000000107947 */ /* 0x000fec0003800000 */
.L_x_17:
[----:B------:R-:W-:-:S04]  /*0ca0*/  LOP3.LUT R0, R0, 0x80000000, RZ, 0xc0, !PT ;  /* 0x8000000000007812 */ /* 0x000fc800078ec0ff */
[----:B------:R-:W-:Y:S01]  /*0cb0*/  LOP3.LUT R0, R0, 0x7f800000, RZ, 0xfc, !PT ;  /* 0x7f80000000007812 */ /* 0x000fe200078efcff */
[----:B------:R-:W-:Y:S06]  /*0cc0*/  BRA `(.L_x_18) ;  /* 0x0000000000047947 */ /* 0x000fec0003800000 */
.L_x_16:
[----:B------:R-:W-:-:S07]  /*0cd0*/  LEA R0, R6, R0, 0x17 ;  /* 0x0000000006007211 */ /* 0x000fce00078eb8ff */
.L_x_18:
[----:B------:R-:W-:Y:S05]  /*0ce0*/  BSYNC.RECONVERGENT B2 ;  /* 0x0000000000027941 */ /* 0x000fea0003800200 */
.L_x_15:
[----:B------:R-:W-:Y:S05]  /*0cf0*/  BRA `(.L_x_19) ;  /* 0x0000000000207947 */ /* 0x000fea0003800000 */
.L_x_14:
[----:B------:R-:W-:-:S04]  /*0d00*/  LOP3.LUT R0, R3, 0x80000000, R0, 0x48, !PT ;  /* 0x8000000003007812 */ /* 0x000fc800078e4800 */
[----:B------:R-:W-:Y:S01]  /*0d10*/  LOP3.LUT R0, R0, 0x7f800000, RZ, 0xfc, !PT ;  /* 0x7f80000000007812 */ /* 0x000fe200078efcff */
[----:B------:R-:W-:Y:S06]  /*0d20*/  BRA `(.L_x_19) ;  /* 0x0000000000147947 */ /* 0x000fec0003800000 */
.L_x_13:
[----:B------:R-:W-:Y:S01]  /*0d30*/  LOP3.LUT R0, R3, 0x80000000, R0, 0x48, !PT ;  /* 0x8000000003007812 */ /* 0x000fe200078e4800 */
[----:B------:R-:W-:Y:S06]  /*0d40*/  BRA `(.L_x_19) ;  /* 0x00000000000c7947 */ /* 0x000fec0003800000 */
.L_x_12:
[----:B------:R-:W0:Y:S01]  /*0d50*/  MUFU.RSQ R0, -QNAN ;  /* 0xffc0000000007908 */ /* 0x000e220000001400 */
[----:B------:R-:W-:Y:S05]  /*0d60*/  BRA `(.L_x_19) ;  /* 0x0000000000047947 */ /* 0x000fea0003800000 */
.L_x_11:
[----:B------:R-:W-:-:S07]  /*0d70*/  FADD.FTZ R0, R0, R3 ;  /* 0x0000000300007221 */ /* 0x000fce0000010000 */
.L_x_19:
[----:B------:R-:W-:Y:S05]  /*0d80*/  BSYNC.RECONVERGENT B1 ;  /* 0x0000000000017941 */ /* 0x000fea0003800200 */
.L_x_9:
[----:B------:R-:W-:-:S04]  /*0d90*/  IMAD.MOV.U32 R5, RZ, RZ, 0x0 ;  /* 0x00000000ff057424 */ /* 0x000fc800078e00ff */
[----:B0-----:R-:W-:Y:S05]  /*0da0*/  RET.REL.NODEC R4 `(fused_apply_scale) ;  /* 0xfffffff004947950 */ /* 0x001fea0003c3ffff */
.L_x_20:
        /* <DEDUP_REMOVED lines=13> */
.L_x_23:


//--------------------- .text.fused_elemwise_forward --------------------------
	.section	.text.fused_elemwise_forward,"ax",@progbits
	.align	128
        .global         fused_elemwise_forward
        .type           fused_elemwise_forward,@function
        .size           fused_elemwise_forward,(.L_x_26 - fused_elemwise_forward)
        .other          fused_elemwise_forward,@"STO_CUDA_ENTRY STV_DEFAULT"
fused_elemwise_forward:
.text.fused_elemwise_forward:
        /* <DEDUP_REMOVED lines=10> */
[----:B------:R-:W0:Y:S01]  /*00a0*/  LDC.64 R4, c[0x0][0x388] ;  /* 0x0000e200ff047b82 */ /* 0x000e220000000a00 */
[----:B------:R-:W1:Y:S02]  /*00b0*/  LDCU.64 UR4, c[0x0][0x358] ;  /* 0x00006b00ff0477ac */ /* 0x000e640008000a00 */
[----:B------:R-:W2:Y:S05]  /*00c0*/  I2F.RP R3, R0 ;  /* 0x0000000000037306 */ /* 0x000eaa0000209400 */
[----:B------:R-:W3:Y:S03]  /*00d0*/  LDC.64 R10, c[0x0][0x3a8] ;  /* 0x0000ea00ff0a7b82 */ /* 0x000ee60000000a00 */
[----:B--2---:R-:W2:Y:S01]  /*00e0*/  MUFU.RCP R3, R3 ;  /* 0x0000000300037308 */ /* 0x004ea20000001000 */
[----:B0-----:R-:W-:-:S06]  /*00f0*/  IMAD.WIDE R4, R2, 0x4, R4 ;  /* 0x0000000402047825 */ /* 0x001fcc00078e0204 */
[----:B-1----:R-:W4:Y:S01]  /*0100*/  LDG.E.CONSTANT R5, desc[UR4][R4.64] ;  /* 0x0000000404057981 */ /* 0x002f22000c1e9900 */
[----:B---3--:R-:W-:Y:S01]  /*0110*/  IMAD.WIDE R10, R2, 0x4, R10 ;  /* 0x00000004020a7825 */ /* 0x008fe200078e020a */
[----:B--2---:R-:W-:-:S04]  /*0120*/  IADD3 R8, PT, PT, R3, 0xffffffe, RZ ;  /* 0x0ffffffe03087810 */ /* 0x004fc80007ffe0ff */
[----:B------:R-:W2:Y:S01]  /*0130*/  LDG.E.CONSTANT R6, desc[UR4][R10.64] ;  /* 0x000000040a067981 */ /* 0x000ea2000c1e9900 */
[----:B------:R0:W1:Y:S02]  /*0140*/  F2I.FTZ.U32.TRUNC.NTZ R9, R8 ;  /* 0x0000000800097305 */ /* 0x000064000021f000 */
[----:B0-----:R-:W-:Y:S01]  /*0150*/  HFMA2 R8, -RZ, RZ, 0, 0 ;  /* 0x00000000ff087431 */ /* 0x001fe200000001ff */
[----:B-1----:R-:W-:-:S05]  /*0160*/  IADD3 R13, PT, PT, RZ, -R9, RZ ;  /* 0x80000009ff0d7210 */ /* 0x002fca0007ffe0ff */
[----:B------:R-:W-:Y:S01]  /*0170*/  IMAD R3, R13, R0, RZ ;  /* 0x000000000d037224 */ /* 0x000fe200078e02ff */
[----:B------:R-:W-:-:S03]  /*0180*/  IABS R13, R2 ;  /* 0x00000002000d7213 */ /* 0x000fc60000000000 */
[----:B------:R-:W-:Y:S02]  /*0190*/  IMAD.HI.U32 R3, R9, R3, R8 ;  /* 0x0000000309037227 */ /* 0x000fe400078e0008 */
[----:B------:R-:W0:Y:S04]  /*01a0*/  LDC.64 R8, c[0x0][0x380] ;  /* 0x0000e000ff087b82 */ /* 0x000e280000000a00 */
[----:B------:R-:W-:-:S05]  /*01b0*/  IMAD.HI.U32 R3, R3, R13, RZ ;  /* 0x0000000d03037227 */ /* 0x000fca00078e00ff */
[----:B------:R-:W-:-:S05]  /*01c0*/  IADD3 R12, PT, PT, -R3, RZ, RZ ;  /* 0x000000ff030c7210 */ /* 0x000fca0007ffe1ff */
[----:B------:R-:W-:-:S05]  /*01d0*/  IMAD R13, R0, R12, R13 ;  /* 0x0000000c000d7224 */ /* 0x000fca00078e020d */
[----:B------:R-:W-:Y:S01]  /*01e0*/  ISETP.GT.U32.AND P2, PT, R0, R13, PT ;  /* 0x0000000d0000720c */ /* 0x000fe20003f44070 */
[----:B0-----:R-:W-:-:S05]  /*01f0*/  IMAD.WIDE R8, R2, 0x4, R8 ;  /* 0x0000000402087825 */ /* 0x001fca00078e0208 */
[----:B------:R0:W3:Y:S07]  /*0200*/  LDG.E.CONSTANT R4, desc[UR4][R8.64] ;  /* 0x0000000408047981 */ /* 0x0000ee000c1e9900 */
[----:B------:R-:W-:-:S04]  /*0210*/  @!P2 IADD3 R13, PT, PT, R13, -R0, RZ ;  /* 0x800000000d0da210 */ /* 0x000fc80007ffe0ff */
[----:B------:R-:W-:Y:S02]  /*0220*/  ISETP.GE.U32.AND P0, PT, R13, R0, PT ;  /* 0x000000000d00720c */ /* 0x000fe40003f06070 */
[----:B------:R-:W-:Y:S01]  /*0230*/  LOP3.LUT R0, R2, R7, RZ, 0x3c, !PT ;  /* 0x0000000702007212 */ /* 0x000fe200078e3cff */
[----:B------:R-:W1:Y:S01]  /*0240*/  LDC.64 R12, c[0x0][0x3a0] ;  /* 0x0000e800ff0c7b82 */ /* 0x000e620000000a00 */
[----:B------:R-:W-:Y:S02]  /*0250*/  @!P2 IADD3 R3, PT, PT, R3, 0x1, RZ ;  /* 0x000000010303a810 */ /* 0x000fe40007ffe0ff */
[----:B------:R-:W-:Y:S02]  /*0260*/  ISETP.GE.AND P1, PT, R0, RZ, PT ;  /* 0x000000ff0000720c */ /* 0x000fe40003f26270 */
[----:B------:R-:W-:-:S03]  /*0270*/  ISETP.NE.AND P2, PT, R7, RZ, PT ;  /* 0x000000ff0700720c */ /* 0x000fc60003f45270 */
[----:B0-----:R-:W0:Y:S02]  /*0280*/  LDC.64 R8, c[0x0][0x390] ;  /* 0x0000e400ff087b82 */ /* 0x001e240000000a00 */
[----:B------:R-:W-:-:S06]  /*0290*/  @P0 IADD3 R3, PT, PT, R3, 0x1, RZ ;  /* 0x0000000103030810 */ /* 0x000fcc0007ffe0ff */
[----:B------:R-:W-:Y:S02]  /*02a0*/  @!P1 IADD3 R3, PT, PT, -R3, RZ, RZ ;  /* 0x000000ff03039210 */ /* 0x000fe40007ffe1ff */
[----:B------:R-:W-:-:S04]  /*02b0*/  @!P2 LOP3.LUT R3, RZ, R7, RZ, 0x33, !PT ;  /* 0x00000007ff03a212 */ /* 0x000fc800078e33ff */
[----:B------:R-:W-:-:S05]  /*02c0*/  IADD3 R0, PT, PT, -R3, RZ, RZ ;  /* 0x000000ff03007210 */ /* 0x000fca0007ffe1ff */
[----:B------:R-:W-:-:S04]  /*02d0*/  IMAD R7, R7, R0, R2 ;  /* 0x0000000007077224 */ /* 0x000fc800078e0202 */
[----:B-1----:R-:W-:-:S05]  /*02e0*/  IMAD.WIDE R12, R7, 0x4, R12 ;  /* 0x00000004070c7825 */ /* 0x002fca00078e020c */
[----:B------:R1:W5:Y:S01]  /*02f0*/  LDG.E.CONSTANT R7, desc[UR4][R12.64] ;  /* 0x000000040c077981 */ /* 0x000362000c1e9900 */
[----:B0-----:R-:W-:-:S05]  /*0300*/  IMAD.WIDE R8, R2, 0x4, R8 ;  /* 0x0000000402087825 */ /* 0x001fca00078e0208 */
[----:B------:R0:W5:Y:S01]  /*0310*/  LDG.E.CONSTANT R10, desc[UR4][R8.64] ;  /* 0x00000004080a7981 */ /* 0x000162000c1e9900 */
[----:B------:R-:W-:Y:S01]  /*0320*/  MOV R11, 0x3c80f082 ;  /* 0x3c80f082000b7802 */ /* 0x000fe20000000f00 */
[----:B-1----:R-:W-:Y:S01]  /*0330*/  HFMA2 R12, -RZ, RZ, 1.875, 0 ;  /* 0x3f800000ff0c7431 */ /* 0x002fe200000001ff */
[----:B0-----:R-:W0:Y:S02]  /*0340*/  LDC.64 R8, c[0x0][0x3d8] ;  /* 0x0000f600ff087b82 */ /* 0x001e240000000a00 */
[----:B0-----:R-:W-:Y:S01]  /*0350*/  FMUL R8, R8, 0.5 ;  /* 0x3f00000008087820 */ /* 0x001fe20000400000 */
[----:B----4-:R-:W-:-:S06]  /*0360*/  FMUL R14, |R5|, 2.8853900432586669922 ;  /* 0x4038aa3b050e7820 */ /* 0x010fcc0000400200 */
[----:B------:R-:W0:Y:S01]  /*0370*/  MUFU.EX2 R14, R14 ;  /* 0x0000000e000e7308 */ /* 0x000e220000000800 */
[----:B--2---:R-:W-:-:S07]  /*0380*/  FMUL R16, |R6|, 2.8853900432586669922 ;  /* 0x4038aa3b06107820 */ /* 0x004fce0000400200 */
[----:B------:R-:W1:Y:S01]  /*0390*/  MUFU.EX2 R16, R16 ;  /* 0x0000001000107308 */ /* 0x000e620000000800 */
[----:B0-----:R-:W-:-:S07]  /*03a0*/  FADD R15, R14, 1 ;  /* 0x3f8000000e0f7421 */ /* 0x001fce0000000000 */
[----:B------:R-:W0:Y:S01]  /*03b0*/  MUFU.RCP R15, R15 ;  /* 0x0000000f000f7308 */ /* 0x000e220000001000 */
[----:B-1----:R-:W-:Y:S01]  /*03c0*/  FADD R18, R16, 1 ;  /* 0x3f80000010127421 */ /* 0x002fe20000000000 */
[----:B------:R-:W-:-:S06]  /*03d0*/  FMUL R0, R5, R5 ;  /* 0x0000000505007220 */ /* 0x000fcc0000400000 */
[----:B------:R1:W2:Y:S01]  /*03e0*/  MUFU.RCP R19, R18 ;  /* 0x0000001200137308 */ /* 0x0002a20000001000 */
[----:B------:R-:W-:Y:S01]  /*03f0*/  FFMA R17, R0, R11, -0.052303962409496307373 ;  /* 0xbd563cae00117423 */ /* 0x000fe2000000000b */
[C---:B------:R-:W-:Y:S01]  /*0400*/  FSETP.GE.AND P0, PT, |R5|.reuse, 0.60000002384185791016, PT ;  /* 0x3f19999a0500780b */ /* 0x040fe20003f06200 */
[----:B------:R-:W-:Y:S02]  /*0410*/  FMUL R13, R6, R6 ;  /* 0x00000006060d7220 */ /* 0x000fe40000400000 */
[C---:B------:R-:W-:Y:S01]  /*0420*/  FFMA R17, R0.reuse, R17, 0.1331529766321182251 ;  /* 0x3e08594100117423 */ /* 0x040fe20000000011 */
[----:B------:R-:W-:Y:S01]  /*0430*/  FSETP.GE.AND P2, PT, |R5|, 9.010913848876953125, PT ;  /* 0x41102cb40500780b */ /* 0x000fe20003f46200 */
[----:B0-----:R-:W-:Y:S01]  /*0440*/  FFMA R15, R15, -2, R12 ;  /* 0xc00000000f0f7823 */ /* 0x001fe2000000000c */
[----:B-1----:R-:W-:Y:S01]  /*0450*/  FFMA R18, R13, R11, -0.052303962409496307373 ;  /* 0xbd563cae0d127423 */ /* 0x002fe2000000000b */
[----:B------:R-:W-:-:S03]  /*0460*/  FFMA R17, R0, R17, -0.33332768082618713379 ;  /* 0xbeaaa9ed00117423 */ /* 0x000fc60000000011 */
[----:B------:R-:W-:Y:S01]  /*0470*/  FSEL R16, R15, 1, !P2 ;  /* 0x3f8000000f107808 */ /* 0x000fe20005000000 */
[----:B------:R-:W-:Y:S01]  /*0480*/  FFMA R20, R13, R18, 0.1331529766321182251 ;  /* 0x3e0859410d147423 */ /* 0x000fe20000000012 */
[----:B------:R-:W-:Y:S01]  /*0490*/  FSETP.GE.AND P2, PT, |R6|, 0.60000002384185791016, PT ;  /* 0x3f19999a0600780b */ /* 0x000fe20003f46200 */
[----:B------:R-:W-:Y:S01]  /*04a0*/  FFMA R18, R0, R17, RZ ;  /* 0x0000001100127223 */ /* 0x000fe200000000ff */
[----:B--2---:R-:W-:Y:S01]  /*04b0*/  FFMA R19, R19, -2, R12 ;  /* 0xc000000013137823 */ /* 0x004fe2000000000c */
[----:B---3--:R-:W-:Y:S01]  /*04c0*/  FMUL R14, |R4|, 2.8853900432586669922 ;  /* 0x4038aa3b040e7820 */ /* 0x008fe20000400200 */
[--C-:B------:R-:W-:Y:S01]  /*04d0*/  LOP3.LUT R16, R16, 0x80000000, R5.reuse, 0xb8, !PT ;  /* 0x8000000010107812 */ /* 0x100fe200078eb805 */
[----:B------:R-:W-:-:S04]  /*04e0*/  @!P0 FFMA R16, R5, R18, R5 ;  /* 0x0000001205108223 */ /* 0x000fc80000000005 */
[----:B------:R-:W0:Y:S01]  /*04f0*/  MUFU.EX2 R14, R14 ;  /* 0x0000000e000e7308 */ /* 0x000e220000000800 */
[----:B------:R-:W-:Y:S01]  /*0500*/  FSETP.GE.AND P1, PT, |R6|, 9.010913848876953125, PT ;  /* 0x41102cb40600780b */ /* 0x000fe20003f26200 */
[----:B------:R-:W-:Y:S01]  /*0510*/  FFMA R0, R13, R20, -0.33332768082618713379 ;  /* 0xbeaaa9ed0d007423 */ /* 0x000fe20000000014 */
[-C--:B------:R-:W-:Y:S02]  /*0520*/  FMUL R16, R16, R9.reuse ;  /* 0x0000000910107220 */ /* 0x080fe40000400000 */
[----:B------:R-:W-:Y:S01]  /*0530*/  FSEL R19, R19, 1, !P1 ;  /* 0x3f80000013137808 */ /* 0x000fe20004800000 */
[----:B------:R-:W-:Y:S02]  /*0540*/  FFMA R13, R13, R0, RZ ;  /* 0x000000000d0d7223 */ /* 0x000fe400000000ff */
[----:B------:R-:W-:Y:S02]  /*0550*/  FSETP.GT.AND P0, PT, R16, R9, PT ;  /* 0x000000091000720b */ /* 0x000fe40003f04000 */
[--C-:B------:R-:W-:Y:S01]  /*0560*/  LOP3.LUT R19, R19, 0x80000000, R6.reuse, 0xb8, !PT ;  /* 0x8000000013137812 */ /* 0x100fe200078eb806 */
[----:B------:R-:W-:Y:S01]  /*0570*/  @!P2 FFMA R19, R6, R13, R6 ;  /* 0x0000000d0613a223 */ /* 0x000fe20000000006 */
[----:B------:R-:W-:-:S03]  /*0580*/  FSEL R16, R16, R9, !P0 ;  /* 0x0000000910107208 */ /* 0x000fc60004000000 */
[----:B------:R-:W-:Y:S01]  /*0590*/  FMUL R8, R19, R8 ;  /* 0x0000000813087220 */ /* 0x000fe20000400000 */
[----:B0-----:R-:W-:Y:S01]  /*05a0*/  FADD R14, R14, 1 ;  /* 0x3f8000000e0e7421 */ /* 0x001fe20000000000 */
[----:B------:R-:W-:-:S03]  /*05b0*/  FSETP.GEU.AND P0, PT, R16, -R9, PT ;  /* 0x800000091000720b */ /* 0x000fc60003f0e000 */
[----:B------:R-:W-:Y:S01]  /*05c0*/  FMNMX.NAN R8, R8, 0.94999998807907104492, PT ;  /* 0x3f73333308087809 */ /* 0x000fe20003820000 */
[----:B------:R-:W0:Y:S01]  /*05d0*/  MUFU.RCP R5, R14 ;  /* 0x0000000e00057308 */ /* 0x000e220000001000 */
[----:B------:R-:W-:Y:S02]  /*05e0*/  FSEL R9, R16, -R9, P0 ;  /* 0x8000000910097208 */ /* 0x000fe40000000000 */
[----:B------:R-:W-:Y:S01]  /*05f0*/  FMNMX.NAN R16, R8, -0.94999998807907104492, !PT ;  /* 0xbf73333308107809 */ /* 0x000fe20007820000 */
[----:B------:R-:W-:-:S04]  /*0600*/  FMUL R8, R4, R4 ;  /* 0x0000000404087220 */ /* 0x000fc80000400000 */
[----:B------:R-:W-:Y:S01]  /*0610*/  FFMA R0, -R9, R16, 1 ;  /* 0x3f80000009007423 */ /* 0x000fe20000000110 */
[----:B------:R-:W-:Y:S01]  /*0620*/  FFMA R11, R8, R11, -0.052303962409496307373 ;  /* 0xbd563cae080b7423 */ /* 0x000fe2000000000b */
[C---:B------:R-:W-:Y:S02]  /*0630*/  FSETP.GE.AND P0, PT, |R4|.reuse, 9.010913848876953125, PT ;  /* 0x41102cb40400780b */ /* 0x040fe40003f06200 */
[----:B------:R-:W-:Y:S01]  /*0640*/  FSETP.GE.AND P1, PT, |R4|, 0.60000002384185791016, PT ;  /* 0x3f19999a0400780b */ /* 0x000fe20003f26200 */
[----:B------:R-:W-:Y:S01]  /*0650*/  FFMA R11, R8, R11, 0.1331529766321182251 ;  /* 0x3e085941080b7423 */ /* 0x000fe2000000000b */
[----:B-----5:R-:W-:Y:S01]  /*0660*/  FMUL R0, R7, R0 ;  /* 0x0000000007007220 */ /* 0x020fe20000400000 */
[----:B0-----:R-:W-:Y:S01]  /*0670*/  FFMA R5, R5, -2, R12 ;  /* 0xc000000005057823 */ /* 0x001fe2000000000c */
[----:B------:R-:W0:Y:S03]  /*0680*/  LDC.64 R6, c[0x0][0x3c8] ;  /* 0x0000f200ff067b82 */ /* 0x000e260000000a00 */
[----:B------:R-:W-:Y:S01]  /*0690*/  FMNMX.NAN R14, R0, 0.94999998807907104492, PT ;  /* 0x3f733333000e7809 */ /* 0x000fe20003820000 */
[----:B------:R-:W-:Y:S01]  /*06a0*/  FFMA R0, R8, R11, -0.33332768082618713379 ;  /* 0xbeaaa9ed08007423 */ /* 0x000fe2000000000b */
[----:B------:R-:W-:-:S02]  /*06b0*/  FSEL R5, R5, 1, !P0 ;  /* 0x3f80000005057808 */ /* 0x000fc40004000000 */
[----:B------:R-:W-:Y:S01]  /*06c0*/  FSETP.GEU.AND P0, PT, R14, RZ, PT ;  /* 0x000000ff0e00720b */ /* 0x000fe20003f0e000 */
[----:B------:R-:W-:Y:S01]  /*06d0*/  FFMA R11, R8, R0, RZ ;  /* 0x00000000080b7223 */ /* 0x000fe200000000ff */
[----:B------:R-:W1:Y:S02]  /*06e0*/  LDC.64 R12, c[0x0][0x3b0] ;  /* 0x0000ec00ff0c7b82 */ /* 0x000e640000000a00 */
[----:B------:R-:W-:Y:S02]  /*06f0*/  FSEL R15, R14, RZ, P0 ;  /* 0x000000ff0e0f7208 */ /* 0x000fe40000000000 */
[--C-:B------:R-:W-:Y:S01]  /*0700*/  LOP3.LUT R5, R5, 0x80000000, R4.reuse, 0xb8, !PT ;  /* 0x8000000005057812 */ /* 0x100fe200078eb804 */
[----:B------:R-:W-:Y:S02]  /*0710*/  @!P1 FFMA R5, R4, R11, R4 ;  /* 0x0000000b04059223 */ /* 0x000fe40000000004 */
[----:B------:R-:W-:-:S04]  /*0720*/  FMUL R10, R10, R15 ;  /* 0x0000000f0a0a7220 */ /* 0x000fc80000400000 */
[----:B------:R-:W-:Y:S02]  /*0730*/  FFMA R17, R5, R16, R10 ;  /* 0x0000001005117223 */ /* 0x000fe4000000000a */
[----:B------:R-:W2:Y:S08]  /*0740*/  LDC.64 R4, c[0x0][0x3b8] ;  /* 0x0000ee00ff047b82 */ /* 0x000eb00000000a00 */
[----:B------:R-:W3:Y:S01]  /*0750*/  LDC.64 R10, c[0x0][0x3c0] ;  /* 0x0000f000ff0a7b82 */ /* 0x000ee20000000a00 */
[----:B0-----:R-:W-:-:S04]  /*0760*/  IMAD.WIDE R6, R3, 0x4, R6 ;  /* 0x0000000403067825 */ /* 0x001fc800078e0206 */
[----:B------:R-:W-:Y:S01]  /*0770*/  FMUL R19, R17, R17 ;  /* 0x0000001111137220 */ /* 0x000fe20000400000 */
[----:B-1----:R-:W-:-:S05]  /*0780*/  IMAD.WIDE R12, R2, 0x4, R12 ;  /* 0x00000004020c7825 */ /* 0x002fca00078e020c */
[----:B------:R-:W-:Y:S04]  /*0790*/  STG.E desc[UR4][R12.64], R17 ;  /* 0x000000110c007986 */ /* 0x000fe8000c101904 */
[----:B------:R-:W-:Y:S01]  /*07a0*/  REDG.E.ADD.F32.FTZ.RN.STRONG.GPU desc[UR4][R6.64], R19 ;  /* 0x00000013060079a6 */ /* 0x000fe2000c12f304 */
[----:B--2---:R-:W-:-:S04]  /*07b0*/  IMAD.WIDE R4, R2, 0x4, R4 ;  /* 0x0000000402047825 */ /* 0x004fc800078e0204 */
[----:B---3--:R-:W-:Y:S01]  /*07c0*/  IMAD.WIDE R2, R2, 0x4, R10 ;  /* 0x0000000402027825 */ /* 0x008fe200078e020a */
[----:B------:R-:W-:Y:S04]  /*07d0*/  STG.E desc[UR4][R4.64], R15 ;  /* 0x0000000f04007986 */ /* 0x000fe8000c101904 */
[----:B------:R-:W-:Y:S01]  /*07e0*/  STG.E desc[UR4][R2.64], R9 ;  /* 0x0000000902007986 */ /* 0x000fe2000c101904 */
[----:B------:R-:W-:Y:S05]  /*07f0*/  EXIT ;  /* 0x000000000000794d */ /* 0x000fea0003800000 */
.L_x_21:
        /* <DEDUP_REMOVED lines=16> */
.L_x_26:


//--------------------- .nv.shared.reserved.0     --------------------------
	.section	.nv.shared.reserved.0,"aw",@nobits
	.weak		__nv_reservedSMEM_offset_0_alias
	.size		__nv_reservedSMEM_offset_0_alias, 0, 64
	.other		__nv_reservedSMEM_offset_0_alias,@"STO_CUDA_RESERVED_SHARED STV_DEFAULT"
__nv_reservedSMEM_offset_0_alias:
	.zero		0
	.zero		64


//--------------------- .nv.constant0.fused_elemwise_backward --------------------------
	.section	.nv.constant0.fused_elemwise_backward,"a",@progbits
	.sectionflags	@""
	.align	4
.nv.constant0.fused_elemwise_backward:
	.zero		1036


//--------------------- .nv.constant0.fused_apply_scale --------------------------
	.section	.nv.constant0.fused_apply_scale,"a",@progbits
	.sectionflags	@""
	.align	4
.nv.constant0.fused_apply_scale:
	.zero		940


//--------------------- .nv.constant0.fused_elemwise_forward --------------------------
	.section	.nv.constant0.fused_elemwise_forward,"a",@progbits
	.sectionflags	@""
	.align	4
.nv.constant0.fused_elemwise_forward:
	.zero		992


//--------------------- SYMBOLS --------------------------

	.type		.nv.reservedSmem.offset0,@object
	.size		.nv.reservedSmem.offset0,0x4
